//
// Generated by NVIDIA NVVM Compiler
//
// Compiler Build ID: CL-36424714
// Cuda compilation tools, release 13.0, V13.0.88
// Based on NVVM 20.0.0
//

.version 9.0
.target sm_100
.address_size 64

	// .globl	_Z13kernelInitRNGP17curandStateXORWOWmi
.global .align 4 .b8 precalc_xorwow_matrix[102400];
.global .align 4 .b8 precalc_xorwow_offset_matrix[102400];
.global .align 4 .b8 mrg32k3aM1[2304];
.global .align 4 .b8 mrg32k3aM2[2304];
.global .align 4 .b8 mrg32k3aM1SubSeq[2016];
.global .align 4 .b8 mrg32k3aM2SubSeq[2016];
.global .align 4 .b8 mrg32k3aM1Seq[2304];
.global .align 4 .b8 mrg32k3aM2Seq[2304];
.const .align 8 .b8 __cr_lgamma_table[72];
// _ZZ19kernelCalculateGiniPdPiiS0_iS_E12sharedCounts has been demoted
// _ZZ18kernelCalculateMSEPdPiiS_S_E9sharedSum has been demoted
// _ZZ18kernelCalculateMSEPdPiiS_S_E11sharedSqSum has been demoted
// _ZZ9kernelMSEPdS_iS_E9sharedMSE has been demoted

.visible .entry _Z13kernelInitRNGP17curandStateXORWOWmi(
	.param .u64 .ptr .align 1 _Z13kernelInitRNGP17curandStateXORWOWmi_param_0,
	.param .u64 _Z13kernelInitRNGP17curandStateXORWOWmi_param_1,
	.param .u32 _Z13kernelInitRNGP17curandStateXORWOWmi_param_2
)
{
	.reg .pred 	%p<25>;
	.reg .b32 	%r<414>;
	.reg .b64 	%rd<19>;

	ld.param.u64 	%rd8, [_Z13kernelInitRNGP17curandStateXORWOWmi_param_0];
	ld.param.u64 	%rd9, [_Z13kernelInitRNGP17curandStateXORWOWmi_param_1];
	ld.param.u32 	%r183, [_Z13kernelInitRNGP17curandStateXORWOWmi_param_2];
	mov.u32 	%r184, %ctaid.x;
	mov.u32 	%r185, %ntid.x;
	mov.u32 	%r186, %tid.x;
	mad.lo.s32 	%r1, %r184, %r185, %r186;
	setp.ge.s32 	%p1, %r1, %r183;
	@%p1 bra 	$L__BB0_44;
	cvta.to.global.u64 	%rd10, %rd8;
	cvt.s64.s32 	%rd18, %r1;
	mul.wide.s32 	%rd11, %r1, 48;
	add.s64 	%rd2, %rd10, %rd11;
	cvt.u32.u64 	%r187, %rd9;
	xor.b32  	%r188, %r187, -1429050551;
	mul.lo.s32 	%r189, %r188, 1099087573;
	{ .reg .b32 tmp; mov.b64 {tmp, %r190}, %rd9; }
	xor.b32  	%r191, %r190, -136515619;
	mul.lo.s32 	%r192, %r191, -1703105765;
	add.s32 	%r193, %r189, %r192;
	add.s32 	%r194, %r193, 6615241;
	add.s32 	%r195, %r189, 123456789;
	st.global.v2.u32 	[%rd2], {%r194, %r195};
	xor.b32  	%r196, %r189, 362436069;
	add.s32 	%r197, %r192, 521288629;
	st.global.v2.u32 	[%rd2+8], {%r196, %r197};
	xor.b32  	%r198, %r192, 88675123;
	add.s32 	%r199, %r189, 5783321;
	st.global.v2.u32 	[%rd2+16], {%r198, %r199};
	setp.eq.s32 	%p2, %r1, 0;
	@%p2 bra 	$L__BB0_43;
	mov.b32 	%r320, 0;
$L__BB0_3:
	and.b64  	%rd4, %rd18, 3;
	setp.eq.s64 	%p3, %rd4, 0;
	@%p3 bra 	$L__BB0_42;
	mul.wide.u32 	%rd12, %r320, 3200;
	mov.u64 	%rd13, precalc_xorwow_matrix;
	add.s64 	%rd5, %rd13, %rd12;
	cvt.u32.u64 	%r3, %rd4;
	mov.b32 	%r321, 0;
$L__BB0_5:
	mov.b32 	%r334, 0;
	mov.u32 	%r335, %r334;
	mov.u32 	%r336, %r334;
	mov.u32 	%r337, %r334;
	mov.u32 	%r338, %r334;
	mov.u32 	%r327, %r334;
$L__BB0_6:
	mul.wide.u32 	%rd14, %r327, 4;
	add.s64 	%rd15, %rd2, %rd14;
	ld.global.u32 	%r11, [%rd15+4];
	shl.b32 	%r12, %r327, 5;
	mov.b32 	%r333, 0;
$L__BB0_7:
	.pragma "nounroll";
	shr.u32 	%r204, %r11, %r333;
	and.b32  	%r205, %r204, 1;
	setp.eq.b32 	%p4, %r205, 1;
	not.pred 	%p5, %p4;
	add.s32 	%r206, %r12, %r333;
	mul.lo.s32 	%r207, %r206, 5;
	mul.wide.u32 	%rd16, %r207, 4;
	add.s64 	%rd6, %rd5, %rd16;
	@%p5 bra 	$L__BB0_9;
	ld.global.u32 	%r208, [%rd6];
	xor.b32  	%r338, %r338, %r208;
	ld.global.u32 	%r209, [%rd6+4];
	xor.b32  	%r337, %r337, %r209;
	ld.global.u32 	%r210, [%rd6+8];
	xor.b32  	%r336, %r336, %r210;
	ld.global.u32 	%r211, [%rd6+12];
	xor.b32  	%r335, %r335, %r211;
	ld.global.u32 	%r212, [%rd6+16];
	xor.b32  	%r334, %r334, %r212;
$L__BB0_9:
	and.b32  	%r214, %r204, 2;
	setp.eq.s32 	%p6, %r214, 0;
	@%p6 bra 	$L__BB0_11;
	ld.global.u32 	%r215, [%rd6+20];
	xor.b32  	%r338, %r338, %r215;
	ld.global.u32 	%r216, [%rd6+24];
	xor.b32  	%r337, %r337, %r216;
	ld.global.u32 	%r217, [%rd6+28];
	xor.b32  	%r336, %r336, %r217;
	ld.global.u32 	%r218, [%rd6+32];
	xor.b32  	%r335, %r335, %r218;
	ld.global.u32 	%r219, [%rd6+36];
	xor.b32  	%r334, %r334, %r219;
$L__BB0_11:
	and.b32  	%r221, %r204, 4;
	setp.eq.s32 	%p7, %r221, 0;
	@%p7 bra 	$L__BB0_13;
	ld.global.u32 	%r222, [%rd6+40];
	xor.b32  	%r338, %r338, %r222;
	ld.global.u32 	%r223, [%rd6+44];
	xor.b32  	%r337, %r337, %r223;
	ld.global.u32 	%r224, [%rd6+48];
	xor.b32  	%r336, %r336, %r224;
	ld.global.u32 	%r225, [%rd6+52];
	xor.b32  	%r335, %r335, %r225;
	ld.global.u32 	%r226, [%rd6+56];
	xor.b32  	%r334, %r334, %r226;
$L__BB0_13:
	and.b32  	%r228, %r204, 8;
	setp.eq.s32 	%p8, %r228, 0;
	@%p8 bra 	$L__BB0_15;
	ld.global.u32 	%r229, [%rd6+60];
	xor.b32  	%r338, %r338, %r229;
	ld.global.u32 	%r230, [%rd6+64];
	xor.b32  	%r337, %r337, %r230;
	ld.global.u32 	%r231, [%rd6+68];
	xor.b32  	%r336, %r336, %r231;
	ld.global.u32 	%r232, [%rd6+72];
	xor.b32  	%r335, %r335, %r232;
	ld.global.u32 	%r233, [%rd6+76];
	xor.b32  	%r334, %r334, %r233;
$L__BB0_15:
	and.b32  	%r235, %r204, 16;
	setp.eq.s32 	%p9, %r235, 0;
	@%p9 bra 	$L__BB0_17;
	ld.global.u32 	%r236, [%rd6+80];
	xor.b32  	%r338, %r338, %r236;
	ld.global.u32 	%r237, [%rd6+84];
	xor.b32  	%r337, %r337, %r237;
	ld.global.u32 	%r238, [%rd6+88];
	xor.b32  	%r336, %r336, %r238;
	ld.global.u32 	%r239, [%rd6+92];
	xor.b32  	%r335, %r335, %r239;
	ld.global.u32 	%r240, [%rd6+96];
	xor.b32  	%r334, %r334, %r240;
$L__BB0_17:
	and.b32  	%r242, %r204, 32;
	setp.eq.s32 	%p10, %r242, 0;
	@%p10 bra 	$L__BB0_19;
	ld.global.u32 	%r243, [%rd6+100];
	xor.b32  	%r338, %r338, %r243;
	ld.global.u32 	%r244, [%rd6+104];
	xor.b32  	%r337, %r337, %r244;
	ld.global.u32 	%r245, [%rd6+108];
	xor.b32  	%r336, %r336, %r245;
	ld.global.u32 	%r246, [%rd6+112];
	xor.b32  	%r335, %r335, %r246;
	ld.global.u32 	%r247, [%rd6+116];
	xor.b32  	%r334, %r334, %r247;
$L__BB0_19:
	and.b32  	%r249, %r204, 64;
	setp.eq.s32 	%p11, %r249, 0;
	@%p11 bra 	$L__BB0_21;
	ld.global.u32 	%r250, [%rd6+120];
	xor.b32  	%r338, %r338, %r250;
	ld.global.u32 	%r251, [%rd6+124];
	xor.b32  	%r337, %r337, %r251;
	ld.global.u32 	%r252, [%rd6+128];
	xor.b32  	%r336, %r336, %r252;
	ld.global.u32 	%r253, [%rd6+132];
	xor.b32  	%r335, %r335, %r253;
	ld.global.u32 	%r254, [%rd6+136];
	xor.b32  	%r334, %r334, %r254;
$L__BB0_21:
	and.b32  	%r256, %r204, 128;
	setp.eq.s32 	%p12, %r256, 0;
	@%p12 bra 	$L__BB0_23;
	ld.global.u32 	%r257, [%rd6+140];
	xor.b32  	%r338, %r338, %r257;
	ld.global.u32 	%r258, [%rd6+144];
	xor.b32  	%r337, %r337, %r258;
	ld.global.u32 	%r259, [%rd6+148];
	xor.b32  	%r336, %r336, %r259;
	ld.global.u32 	%r260, [%rd6+152];
	xor.b32  	%r335, %r335, %r260;
	ld.global.u32 	%r261, [%rd6+156];
	xor.b32  	%r334, %r334, %r261;
$L__BB0_23:
	and.b32  	%r263, %r204, 256;
	setp.eq.s32 	%p13, %r263, 0;
	@%p13 bra 	$L__BB0_25;
	ld.global.u32 	%r264, [%rd6+160];
	xor.b32  	%r338, %r338, %r264;
	ld.global.u32 	%r265, [%rd6+164];
	xor.b32  	%r337, %r337, %r265;
	ld.global.u32 	%r266, [%rd6+168];
	xor.b32  	%r336, %r336, %r266;
	ld.global.u32 	%r267, [%rd6+172];
	xor.b32  	%r335, %r335, %r267;
	ld.global.u32 	%r268, [%rd6+176];
	xor.b32  	%r334, %r334, %r268;
$L__BB0_25:
	and.b32  	%r270, %r204, 512;
	setp.eq.s32 	%p14, %r270, 0;
	@%p14 bra 	$L__BB0_27;
	ld.global.u32 	%r271, [%rd6+180];
	xor.b32  	%r338, %r338, %r271;
	ld.global.u32 	%r272, [%rd6+184];
	xor.b32  	%r337, %r337, %r272;
	ld.global.u32 	%r273, [%rd6+188];
	xor.b32  	%r336, %r336, %r273;
	ld.global.u32 	%r274, [%rd6+192];
	xor.b32  	%r335, %r335, %r274;
	ld.global.u32 	%r275, [%rd6+196];
	xor.b32  	%r334, %r334, %r275;
$L__BB0_27:
	and.b32  	%r277, %r204, 1024;
	setp.eq.s32 	%p15, %r277, 0;
	@%p15 bra 	$L__BB0_29;
	ld.global.u32 	%r278, [%rd6+200];
	xor.b32  	%r338, %r338, %r278;
	ld.global.u32 	%r279, [%rd6+204];
	xor.b32  	%r337, %r337, %r279;
	ld.global.u32 	%r280, [%rd6+208];
	xor.b32  	%r336, %r336, %r280;
	ld.global.u32 	%r281, [%rd6+212];
	xor.b32  	%r335, %r335, %r281;
	ld.global.u32 	%r282, [%rd6+216];
	xor.b32  	%r334, %r334, %r282;
$L__BB0_29:
	and.b32  	%r284, %r204, 2048;
	setp.eq.s32 	%p16, %r284, 0;
	@%p16 bra 	$L__BB0_31;
	ld.global.u32 	%r285, [%rd6+220];
	xor.b32  	%r338, %r338, %r285;
	ld.global.u32 	%r286, [%rd6+224];
	xor.b32  	%r337, %r337, %r286;
	ld.global.u32 	%r287, [%rd6+228];
	xor.b32  	%r336, %r336, %r287;
	ld.global.u32 	%r288, [%rd6+232];
	xor.b32  	%r335, %r335, %r288;
	ld.global.u32 	%r289, [%rd6+236];
	xor.b32  	%r334, %r334, %r289;
$L__BB0_31:
	and.b32  	%r291, %r204, 4096;
	setp.eq.s32 	%p17, %r291, 0;
	@%p17 bra 	$L__BB0_33;
	ld.global.u32 	%r292, [%rd6+240];
	xor.b32  	%r338, %r338, %r292;
	ld.global.u32 	%r293, [%rd6+244];
	xor.b32  	%r337, %r337, %r293;
	ld.global.u32 	%r294, [%rd6+248];
	xor.b32  	%r336, %r336, %r294;
	ld.global.u32 	%r295, [%rd6+252];
	xor.b32  	%r335, %r335, %r295;
	ld.global.u32 	%r296, [%rd6+256];
	xor.b32  	%r334, %r334, %r296;
$L__BB0_33:
	and.b32  	%r298, %r204, 8192;
	setp.eq.s32 	%p18, %r298, 0;
	@%p18 bra 	$L__BB0_35;
	ld.global.u32 	%r299, [%rd6+260];
	xor.b32  	%r338, %r338, %r299;
	ld.global.u32 	%r300, [%rd6+264];
	xor.b32  	%r337, %r337, %r300;
	ld.global.u32 	%r301, [%rd6+268];
	xor.b32  	%r336, %r336, %r301;
	ld.global.u32 	%r302, [%rd6+272];
	xor.b32  	%r335, %r335, %r302;
	ld.global.u32 	%r303, [%rd6+276];
	xor.b32  	%r334, %r334, %r303;
$L__BB0_35:
	and.b32  	%r305, %r204, 16384;
	setp.eq.s32 	%p19, %r305, 0;
	@%p19 bra 	$L__BB0_37;
	ld.global.u32 	%r306, [%rd6+280];
	xor.b32  	%r338, %r338, %r306;
	ld.global.u32 	%r307, [%rd6+284];
	xor.b32  	%r337, %r337, %r307;
	ld.global.u32 	%r308, [%rd6+288];
	xor.b32  	%r336, %r336, %r308;
	ld.global.u32 	%r309, [%rd6+292];
	xor.b32  	%r335, %r335, %r309;
	ld.global.u32 	%r310, [%rd6+296];
	xor.b32  	%r334, %r334, %r310;
$L__BB0_37:
	and.b32  	%r312, %r204, 32768;
	setp.eq.s32 	%p20, %r312, 0;
	@%p20 bra 	$L__BB0_39;
	ld.global.u32 	%r313, [%rd6+300];
	xor.b32  	%r338, %r338, %r313;
	ld.global.u32 	%r314, [%rd6+304];
	xor.b32  	%r337, %r337, %r314;
	ld.global.u32 	%r315, [%rd6+308];
	xor.b32  	%r336, %r336, %r315;
	ld.global.u32 	%r316, [%rd6+312];
	xor.b32  	%r335, %r335, %r316;
	ld.global.u32 	%r317, [%rd6+316];
	xor.b32  	%r334, %r334, %r317;
$L__BB0_39:
	add.s32 	%r333, %r333, 16;
	setp.ne.s32 	%p21, %r333, 32;
	@%p21 bra 	$L__BB0_7;
	mad.lo.s32 	%r318, %r327, -31, %r12;
	add.s32 	%r327, %r318, 1;
	setp.ne.s32 	%p22, %r327, 5;
	@%p22 bra 	$L__BB0_6;
	st.global.u32 	[%rd2+4], %r338;
	st.global.u32 	[%rd2+8], %r337;
	st.global.u32 	[%rd2+12], %r336;
	st.global.u32 	[%rd2+16], %r335;
	st.global.u32 	[%rd2+20], %r334;
	add.s32 	%r321, %r321, 1;
	setp.lt.u32 	%p23, %r321, %r3;
	@%p23 bra 	$L__BB0_5;
$L__BB0_42:
	shr.u64 	%rd7, %rd18, 2;
	add.s32 	%r320, %r320, 1;
	setp.gt.u64 	%p24, %rd18, 3;
	mov.u64 	%rd18, %rd7;
	@%p24 bra 	$L__BB0_3;
$L__BB0_43:
	mov.b32 	%r319, 0;
	st.global.v2.u32 	[%rd2+24], {%r319, %r319};
	st.global.u32 	[%rd2+32], %r319;
	mov.b64 	%rd17, 0;
	st.global.u64 	[%rd2+40], %rd17;
$L__BB0_44:
	ret;

}
	// .globl	_Z15kernelBootstrapP17curandStateXORWOWPiPbi
.visible .entry _Z15kernelBootstrapP17curandStateXORWOWPiPbi(
	.param .u64 .ptr .align 1 _Z15kernelBootstrapP17curandStateXORWOWPiPbi_param_0,
	.param .u64 .ptr .align 1 _Z15kernelBootstrapP17curandStateXORWOWPiPbi_param_1,
	.param .u64 .ptr .align 1 _Z15kernelBootstrapP17curandStateXORWOWPiPbi_param_2,
	.param .u32 _Z15kernelBootstrapP17curandStateXORWOWPiPbi_param_3
)
{
	.reg .pred 	%p<2>;
	.reg .b32 	%r<23>;
	.reg .b64 	%rd<13>;

	ld.param.u64 	%rd1, [_Z15kernelBootstrapP17curandStateXORWOWPiPbi_param_0];
	ld.param.u64 	%rd2, [_Z15kernelBootstrapP17curandStateXORWOWPiPbi_param_1];
	ld.param.u64 	%rd3, [_Z15kernelBootstrapP17curandStateXORWOWPiPbi_param_2];
	ld.param.u32 	%r2, [_Z15kernelBootstrapP17curandStateXORWOWPiPbi_param_3];
	mov.u32 	%r3, %ctaid.x;
	mov.u32 	%r4, %ntid.x;
	mov.u32 	%r5, %tid.x;
	mad.lo.s32 	%r1, %r3, %r4, %r5;
	setp.ge.s32 	%p1, %r1, %r2;
	@%p1 bra 	$L__BB1_2;
	cvta.to.global.u64 	%rd4, %rd1;
	cvta.to.global.u64 	%rd5, %rd2;
	cvta.to.global.u64 	%rd6, %rd3;
	mul.wide.s32 	%rd7, %r1, 48;
	add.s64 	%rd8, %rd4, %rd7;
	ld.global.v2.u32 	{%r6, %r7}, [%rd8];
	shr.u32 	%r8, %r7, 2;
	xor.b32  	%r9, %r8, %r7;
	ld.global.v2.u32 	{%r10, %r11}, [%rd8+8];
	ld.global.v2.u32 	{%r12, %r13}, [%rd8+16];
	st.global.v2.u32 	[%rd8+8], {%r11, %r12};
	shl.b32 	%r14, %r13, 4;
	shl.b32 	%r15, %r9, 1;
	xor.b32  	%r16, %r15, %r14;
	xor.b32  	%r17, %r16, %r9;
	xor.b32  	%r18, %r17, %r13;
	st.global.v2.u32 	[%rd8+16], {%r13, %r18};
	add.s32 	%r19, %r6, 362437;
	st.global.v2.u32 	[%rd8], {%r19, %r10};
	add.s32 	%r20, %r18, %r19;
	rem.u32 	%r21, %r20, %r2;
	mul.wide.s32 	%rd9, %r1, 4;
	add.s64 	%rd10, %rd5, %rd9;
	st.global.u32 	[%rd10], %r21;
	cvt.s64.s32 	%rd11, %r21;
	add.s64 	%rd12, %rd6, %rd11;
	atom.global.exch.b32 	%r22, [%rd12], 0;
$L__BB1_2:
	ret;

}
	// .globl	_Z19kernelCalculateGiniPdPiiS0_iS_
.visible .entry _Z19kernelCalculateGiniPdPiiS0_iS_(
	.param .u64 .ptr .align 1 _Z19kernelCalculateGiniPdPiiS0_iS__param_0,
	.param .u64 .ptr .align 1 _Z19kernelCalculateGiniPdPiiS0_iS__param_1,
	.param .u32 _Z19kernelCalculateGiniPdPiiS0_iS__param_2,
	.param .u64 .ptr .align 1 _Z19kernelCalculateGiniPdPiiS0_iS__param_3,
	.param .u32 _Z19kernelCalculateGiniPdPiiS0_iS__param_4,
	.param .u64 .ptr .align 1 _Z19kernelCalculateGiniPdPiiS0_iS__param_5
)
{
	.reg .pred 	%p<16>;
	.reg .b32 	%r<63>;
	.reg .b64 	%rd<11>;
	.reg .b64 	%fd<86>;
	// demoted variable
	.shared .align 4 .b8 _ZZ19kernelCalculateGiniPdPiiS0_iS_E12sharedCounts[128];
	ld.param.u64 	%rd1, [_Z19kernelCalculateGiniPdPiiS0_iS__param_0];
	ld.param.u64 	%rd2, [_Z19kernelCalculateGiniPdPiiS0_iS__param_1];
	ld.param.u32 	%r17, [_Z19kernelCalculateGiniPdPiiS0_iS__param_2];
	ld.param.u32 	%r18, [_Z19kernelCalculateGiniPdPiiS0_iS__param_4];
	ld.param.u64 	%rd3, [_Z19kernelCalculateGiniPdPiiS0_iS__param_5];
	mov.u32 	%r19, %ctaid.x;
	mov.u32 	%r20, %ntid.x;
	mov.u32 	%r1, %tid.x;
	mad.lo.s32 	%r2, %r19, %r20, %r1;
	setp.ge.s32 	%p1, %r1, %r18;
	@%p1 bra 	$L__BB2_2;
	shl.b32 	%r21, %r1, 2;
	mov.u32 	%r22, _ZZ19kernelCalculateGiniPdPiiS0_iS_E12sharedCounts;
	add.s32 	%r23, %r22, %r21;
	mov.b32 	%r24, 0;
	st.shared.u32 	[%r23], %r24;
$L__BB2_2:
	bar.sync 	0;
	setp.ge.s32 	%p2, %r2, %r17;
	@%p2 bra 	$L__BB2_5;
	cvta.to.global.u64 	%rd4, %rd2;
	mul.wide.s32 	%rd5, %r2, 4;
	add.s64 	%rd6, %rd4, %rd5;
	ld.global.u32 	%r25, [%rd6];
	cvta.to.global.u64 	%rd7, %rd1;
	mul.wide.s32 	%rd8, %r25, 8;
	add.s64 	%rd9, %rd7, %rd8;
	ld.global.f64 	%fd14, [%rd9];
	add.f64 	%fd15, %fd14, 0d3FE0000000000000;
	cvt.rzi.s32.f64 	%r3, %fd15;
	setp.lt.s32 	%p3, %r3, 0;
	setp.ge.s32 	%p4, %r3, %r18;
	or.pred  	%p5, %p3, %p4;
	@%p5 bra 	$L__BB2_5;
	shl.b32 	%r26, %r3, 2;
	mov.u32 	%r27, _ZZ19kernelCalculateGiniPdPiiS0_iS_E12sharedCounts;
	add.s32 	%r28, %r27, %r26;
	atom.shared.add.u32 	%r29, [%r28], 1;
$L__BB2_5:
	bar.sync 	0;
	setp.ne.s32 	%p6, %r1, 0;
	@%p6 bra 	$L__BB2_19;
	setp.lt.s32 	%p7, %r18, 1;
	mov.f64 	%fd85, 0d3FF0000000000000;
	@%p7 bra 	$L__BB2_18;
	cvt.rn.f64.s32 	%fd1, %r17;
	and.b32  	%r4, %r18, 7;
	setp.lt.u32 	%p8, %r18, 8;
	mov.f64 	%fd85, 0d3FF0000000000000;
	mov.b32 	%r61, 0;
	@%p8 bra 	$L__BB2_10;
	and.b32  	%r61, %r18, 2147483640;
	mov.u32 	%r32, _ZZ19kernelCalculateGiniPdPiiS0_iS_E12sharedCounts;
	add.s32 	%r58, %r32, 16;
	neg.s32 	%r59, %r61;
	mov.f64 	%fd85, 0d3FF0000000000000;
$L__BB2_9:
	.pragma "nounroll";
	ld.shared.u32 	%r33, [%r58+-16];
	cvt.rn.f64.s32 	%fd20, %r33;
	div.rn.f64 	%fd21, %fd20, %fd1;
	mul.f64 	%fd22, %fd21, %fd21;
	sub.f64 	%fd23, %fd85, %fd22;
	ld.shared.u32 	%r34, [%r58+-12];
	cvt.rn.f64.s32 	%fd24, %r34;
	div.rn.f64 	%fd25, %fd24, %fd1;
	mul.f64 	%fd26, %fd25, %fd25;
	sub.f64 	%fd27, %fd23, %fd26;
	ld.shared.u32 	%r35, [%r58+-8];
	cvt.rn.f64.s32 	%fd28, %r35;
	div.rn.f64 	%fd29, %fd28, %fd1;
	mul.f64 	%fd30, %fd29, %fd29;
	sub.f64 	%fd31, %fd27, %fd30;
	ld.shared.u32 	%r36, [%r58+-4];
	cvt.rn.f64.s32 	%fd32, %r36;
	div.rn.f64 	%fd33, %fd32, %fd1;
	mul.f64 	%fd34, %fd33, %fd33;
	sub.f64 	%fd35, %fd31, %fd34;
	ld.shared.u32 	%r37, [%r58];
	cvt.rn.f64.s32 	%fd36, %r37;
	div.rn.f64 	%fd37, %fd36, %fd1;
	mul.f64 	%fd38, %fd37, %fd37;
	sub.f64 	%fd39, %fd35, %fd38;
	ld.shared.u32 	%r38, [%r58+4];
	cvt.rn.f64.s32 	%fd40, %r38;
	div.rn.f64 	%fd41, %fd40, %fd1;
	mul.f64 	%fd42, %fd41, %fd41;
	sub.f64 	%fd43, %fd39, %fd42;
	ld.shared.u32 	%r39, [%r58+8];
	cvt.rn.f64.s32 	%fd44, %r39;
	div.rn.f64 	%fd45, %fd44, %fd1;
	mul.f64 	%fd46, %fd45, %fd45;
	sub.f64 	%fd47, %fd43, %fd46;
	ld.shared.u32 	%r40, [%r58+12];
	cvt.rn.f64.s32 	%fd48, %r40;
	div.rn.f64 	%fd49, %fd48, %fd1;
	mul.f64 	%fd50, %fd49, %fd49;
	sub.f64 	%fd85, %fd47, %fd50;
	add.s32 	%r59, %r59, 8;
	add.s32 	%r58, %r58, 32;
	setp.ne.s32 	%p9, %r59, 0;
	@%p9 bra 	$L__BB2_9;
$L__BB2_10:
	setp.eq.s32 	%p10, %r4, 0;
	@%p10 bra 	$L__BB2_18;
	and.b32  	%r12, %r18, 3;
	setp.lt.u32 	%p11, %r4, 4;
	@%p11 bra 	$L__BB2_13;
	shl.b32 	%r41, %r61, 2;
	mov.u32 	%r42, _ZZ19kernelCalculateGiniPdPiiS0_iS_E12sharedCounts;
	add.s32 	%r43, %r42, %r41;
	ld.shared.u32 	%r44, [%r43];
	cvt.rn.f64.s32 	%fd52, %r44;
	div.rn.f64 	%fd53, %fd52, %fd1;
	mul.f64 	%fd54, %fd53, %fd53;
	sub.f64 	%fd55, %fd85, %fd54;
	ld.shared.u32 	%r45, [%r43+4];
	cvt.rn.f64.s32 	%fd56, %r45;
	div.rn.f64 	%fd57, %fd56, %fd1;
	mul.f64 	%fd58, %fd57, %fd57;
	sub.f64 	%fd59, %fd55, %fd58;
	ld.shared.u32 	%r46, [%r43+8];
	cvt.rn.f64.s32 	%fd60, %r46;
	div.rn.f64 	%fd61, %fd60, %fd1;
	mul.f64 	%fd62, %fd61, %fd61;
	sub.f64 	%fd63, %fd59, %fd62;
	ld.shared.u32 	%r47, [%r43+12];
	cvt.rn.f64.s32 	%fd64, %r47;
	div.rn.f64 	%fd65, %fd64, %fd1;
	mul.f64 	%fd66, %fd65, %fd65;
	sub.f64 	%fd85, %fd63, %fd66;
	add.s32 	%r61, %r61, 4;
$L__BB2_13:
	setp.eq.s32 	%p12, %r12, 0;
	@%p12 bra 	$L__BB2_18;
	setp.eq.s32 	%p13, %r12, 1;
	@%p13 bra 	$L__BB2_16;
	shl.b32 	%r48, %r61, 2;
	mov.u32 	%r49, _ZZ19kernelCalculateGiniPdPiiS0_iS_E12sharedCounts;
	add.s32 	%r50, %r49, %r48;
	ld.shared.u32 	%r51, [%r50];
	cvt.rn.f64.s32 	%fd68, %r51;
	div.rn.f64 	%fd69, %fd68, %fd1;
	mul.f64 	%fd70, %fd69, %fd69;
	sub.f64 	%fd71, %fd85, %fd70;
	ld.shared.u32 	%r52, [%r50+4];
	cvt.rn.f64.s32 	%fd72, %r52;
	div.rn.f64 	%fd73, %fd72, %fd1;
	mul.f64 	%fd74, %fd73, %fd73;
	sub.f64 	%fd85, %fd71, %fd74;
	add.s32 	%r61, %r61, 2;
$L__BB2_16:
	and.b32  	%r53, %r18, 1;
	setp.eq.b32 	%p14, %r53, 1;
	not.pred 	%p15, %p14;
	@%p15 bra 	$L__BB2_18;
	shl.b32 	%r54, %r61, 2;
	mov.u32 	%r55, _ZZ19kernelCalculateGiniPdPiiS0_iS_E12sharedCounts;
	add.s32 	%r56, %r55, %r54;
	ld.shared.u32 	%r57, [%r56];
	cvt.rn.f64.s32 	%fd75, %r57;
	div.rn.f64 	%fd76, %fd75, %fd1;
	mul.f64 	%fd77, %fd76, %fd76;
	sub.f64 	%fd85, %fd85, %fd77;
$L__BB2_18:
	cvta.to.global.u64 	%rd10, %rd3;
	st.global.f64 	[%rd10], %fd85;
$L__BB2_19:
	ret;

}
	// .globl	_Z18kernelCalculateMSEPdPiiS_S_
.visible .entry _Z18kernelCalculateMSEPdPiiS_S_(
	.param .u64 .ptr .align 1 _Z18kernelCalculateMSEPdPiiS_S__param_0,
	.param .u64 .ptr .align 1 _Z18kernelCalculateMSEPdPiiS_S__param_1,
	.param .u32 _Z18kernelCalculateMSEPdPiiS_S__param_2,
	.param .u64 .ptr .align 1 _Z18kernelCalculateMSEPdPiiS_S__param_3,
	.param .u64 .ptr .align 1 _Z18kernelCalculateMSEPdPiiS_S__param_4
)
{
	.reg .pred 	%p<6>;
	.reg .b32 	%r<18>;
	.reg .b64 	%rd<14>;
	.reg .b64 	%fd<16>;
	// demoted variable
	.shared .align 8 .b8 _ZZ18kernelCalculateMSEPdPiiS_S_E9sharedSum[2048];
	// demoted variable
	.shared .align 8 .b8 _ZZ18kernelCalculateMSEPdPiiS_S_E11sharedSqSum[2048];
	ld.param.u64 	%rd1, [_Z18kernelCalculateMSEPdPiiS_S__param_0];
	ld.param.u64 	%rd2, [_Z18kernelCalculateMSEPdPiiS_S__param_1];
	ld.param.u32 	%r8, [_Z18kernelCalculateMSEPdPiiS_S__param_2];
	ld.param.u64 	%rd3, [_Z18kernelCalculateMSEPdPiiS_S__param_3];
	ld.param.u64 	%rd4, [_Z18kernelCalculateMSEPdPiiS_S__param_4];
	mov.u32 	%r9, %ctaid.x;
	mov.u32 	%r17, %ntid.x;
	mov.u32 	%r2, %tid.x;
	mad.lo.s32 	%r3, %r9, %r17, %r2;
	shl.b32 	%r10, %r2, 3;
	mov.u32 	%r11, _ZZ18kernelCalculateMSEPdPiiS_S_E9sharedSum;
	add.s32 	%r4, %r11, %r10;
	mov.b64 	%rd5, 0;
	st.shared.u64 	[%r4], %rd5;
	mov.u32 	%r12, _ZZ18kernelCalculateMSEPdPiiS_S_E11sharedSqSum;
	add.s32 	%r5, %r12, %r10;
	st.shared.u64 	[%r5], %rd5;
	setp.ge.s32 	%p1, %r3, %r8;
	@%p1 bra 	$L__BB3_2;
	cvta.to.global.u64 	%rd6, %rd2;
	cvta.to.global.u64 	%rd7, %rd1;
	mul.wide.s32 	%rd8, %r3, 4;
	add.s64 	%rd9, %rd6, %rd8;
	ld.global.u32 	%r13, [%rd9];
	mul.wide.s32 	%rd10, %r13, 8;
	add.s64 	%rd11, %rd7, %rd10;
	ld.global.f64 	%fd1, [%rd11];
	st.shared.f64 	[%r4], %fd1;
	mul.f64 	%fd2, %fd1, %fd1;
	st.shared.f64 	[%r5], %fd2;
$L__BB3_2:
	bar.sync 	0;
	setp.lt.u32 	%p2, %r17, 2;
	@%p2 bra 	$L__BB3_6;
$L__BB3_3:
	shr.u32 	%r7, %r17, 1;
	setp.ge.u32 	%p3, %r2, %r7;
	@%p3 bra 	$L__BB3_5;
	shl.b32 	%r14, %r7, 3;
	add.s32 	%r15, %r4, %r14;
	ld.shared.f64 	%fd3, [%r15];
	ld.shared.f64 	%fd4, [%r4];
	add.f64 	%fd5, %fd3, %fd4;
	st.shared.f64 	[%r4], %fd5;
	add.s32 	%r16, %r5, %r14;
	ld.shared.f64 	%fd6, [%r16];
	ld.shared.f64 	%fd7, [%r5];
	add.f64 	%fd8, %fd6, %fd7;
	st.shared.f64 	[%r5], %fd8;
$L__BB3_5:
	bar.sync 	0;
	setp.gt.u32 	%p4, %r17, 3;
	mov.u32 	%r17, %r7;
	@%p4 bra 	$L__BB3_3;
$L__BB3_6:
	setp.ne.s32 	%p5, %r2, 0;
	@%p5 bra 	$L__BB3_8;
	ld.shared.f64 	%fd9, [_ZZ18kernelCalculateMSEPdPiiS_S_E9sharedSum];
	cvt.rn.f64.s32 	%fd10, %r8;
	div.rn.f64 	%fd11, %fd9, %fd10;
	cvta.to.global.u64 	%rd12, %rd3;
	st.global.f64 	[%rd12], %fd11;
	ld.shared.f64 	%fd12, [_ZZ18kernelCalculateMSEPdPiiS_S_E11sharedSqSum];
	div.rn.f64 	%fd13, %fd12, %fd10;
	mul.f64 	%fd14, %fd11, %fd11;
	sub.f64 	%fd15, %fd13, %fd14;
	cvta.to.global.u64 	%rd13, %rd4;
	st.global.f64 	[%rd13], %fd15;
$L__BB3_8:
	ret;

}
	// .globl	_Z15kernelSplitDataPdPiiidiS0_S0_S0_S0_
.visible .entry _Z15kernelSplitDataPdPiiidiS0_S0_S0_S0_(
	.param .u64 .ptr .align 1 _Z15kernelSplitDataPdPiiidiS0_S0_S0_S0__param_0,
	.param .u64 .ptr .align 1 _Z15kernelSplitDataPdPiiidiS0_S0_S0_S0__param_1,
	.param .u32 _Z15kernelSplitDataPdPiiidiS0_S0_S0_S0__param_2,
	.param .u32 _Z15kernelSplitDataPdPiiidiS0_S0_S0_S0__param_3,
	.param .f64 _Z15kernelSplitDataPdPiiidiS0_S0_S0_S0__param_4,
	.param .u32 _Z15kernelSplitDataPdPiiidiS0_S0_S0_S0__param_5,
	.param .u64 .ptr .align 1 _Z15kernelSplitDataPdPiiidiS0_S0_S0_S0__param_6,
	.param .u64 .ptr .align 1 _Z15kernelSplitDataPdPiiidiS0_S0_S0_S0__param_7,
	.param .u64 .ptr .align 1 _Z15kernelSplitDataPdPiiidiS0_S0_S0_S0__param_8,
	.param .u64 .ptr .align 1 _Z15kernelSplitDataPdPiiidiS0_S0_S0_S0__param_9
)
{
	.reg .pred 	%p<3>;
	.reg .b32 	%r<12>;
	.reg .b64 	%rd<21>;
	.reg .b64 	%fd<3>;

	ld.param.u64 	%rd1, [_Z15kernelSplitDataPdPiiidiS0_S0_S0_S0__param_0];
	ld.param.u64 	%rd2, [_Z15kernelSplitDataPdPiiidiS0_S0_S0_S0__param_1];
	ld.param.u32 	%r5, [_Z15kernelSplitDataPdPiiidiS0_S0_S0_S0__param_2];
	ld.param.u32 	%r3, [_Z15kernelSplitDataPdPiiidiS0_S0_S0_S0__param_3];
	ld.param.f64 	%fd1, [_Z15kernelSplitDataPdPiiidiS0_S0_S0_S0__param_4];
	ld.param.u32 	%r4, [_Z15kernelSplitDataPdPiiidiS0_S0_S0_S0__param_5];
	ld.param.u64 	%rd3, [_Z15kernelSplitDataPdPiiidiS0_S0_S0_S0__param_6];
	ld.param.u64 	%rd4, [_Z15kernelSplitDataPdPiiidiS0_S0_S0_S0__param_7];
	ld.param.u64 	%rd5, [_Z15kernelSplitDataPdPiiidiS0_S0_S0_S0__param_8];
	ld.param.u64 	%rd6, [_Z15kernelSplitDataPdPiiidiS0_S0_S0_S0__param_9];
	mov.u32 	%r6, %ctaid.x;
	mov.u32 	%r7, %ntid.x;
	mov.u32 	%r8, %tid.x;
	mad.lo.s32 	%r1, %r6, %r7, %r8;
	setp.ge.s32 	%p1, %r1, %r5;
	@%p1 bra 	$L__BB4_4;
	cvta.to.global.u64 	%rd7, %rd2;
	cvta.to.global.u64 	%rd8, %rd1;
	mul.wide.s32 	%rd9, %r1, 4;
	add.s64 	%rd10, %rd7, %rd9;
	ld.global.u32 	%r2, [%rd10];
	mad.lo.s32 	%r9, %r2, %r4, %r3;
	mul.wide.s32 	%rd11, %r9, 8;
	add.s64 	%rd12, %rd8, %rd11;
	ld.global.f64 	%fd2, [%rd12];
	setp.gtu.f64 	%p2, %fd2, %fd1;
	@%p2 bra 	$L__BB4_3;
	cvta.to.global.u64 	%rd13, %rd5;
	atom.global.add.u32 	%r10, [%rd13], 1;
	cvta.to.global.u64 	%rd14, %rd3;
	mul.wide.s32 	%rd15, %r10, 4;
	add.s64 	%rd16, %rd14, %rd15;
	st.global.u32 	[%rd16], %r2;
	bra.uni 	$L__BB4_4;
$L__BB4_3:
	cvta.to.global.u64 	%rd17, %rd6;
	atom.global.add.u32 	%r11, [%rd17], 1;
	cvta.to.global.u64 	%rd18, %rd4;
	mul.wide.s32 	%rd19, %r11, 4;
	add.s64 	%rd20, %rd18, %rd19;
	st.global.u32 	[%rd20], %r2;
$L__BB4_4:
	ret;

}
	// .globl	_Z18kernelPredictBatchPdiiPiS_S_PbS0_S0_iS_
.visible .entry _Z18kernelPredictBatchPdiiPiS_S_PbS0_S0_iS_(
	.param .u64 .ptr .align 1 _Z18kernelPredictBatchPdiiPiS_S_PbS0_S0_iS__param_0,
	.param .u32 _Z18kernelPredictBatchPdiiPiS_S_PbS0_S0_iS__param_1,
	.param .u32 _Z18kernelPredictBatchPdiiPiS_S_PbS0_S0_iS__param_2,
	.param .u64 .ptr .align 1 _Z18kernelPredictBatchPdiiPiS_S_PbS0_S0_iS__param_3,
	.param .u64 .ptr .align 1 _Z18kernelPredictBatchPdiiPiS_S_PbS0_S0_iS__param_4,
	.param .u64 .ptr .align 1 _Z18kernelPredictBatchPdiiPiS_S_PbS0_S0_iS__param_5,
	.param .u64 .ptr .align 1 _Z18kernelPredictBatchPdiiPiS_S_PbS0_S0_iS__param_6,
	.param .u64 .ptr .align 1 _Z18kernelPredictBatchPdiiPiS_S_PbS0_S0_iS__param_7,
	.param .u64 .ptr .align 1 _Z18kernelPredictBatchPdiiPiS_S_PbS0_S0_iS__param_8,
	.param .u32 _Z18kernelPredictBatchPdiiPiS_S_PbS0_S0_iS__param_9,
	.param .u64 .ptr .align 1 _Z18kernelPredictBatchPdiiPiS_S_PbS0_S0_iS__param_10
)
{
	.reg .pred 	%p<9>;
	.reg .b16 	%rs<3>;
	.reg .b32 	%r<15>;
	.reg .b64 	%rd<39>;
	.reg .b64 	%fd<4>;

	ld.param.u64 	%rd10, [_Z18kernelPredictBatchPdiiPiS_S_PbS0_S0_iS__param_0];
	ld.param.u32 	%r8, [_Z18kernelPredictBatchPdiiPiS_S_PbS0_S0_iS__param_1];
	ld.param.u32 	%r6, [_Z18kernelPredictBatchPdiiPiS_S_PbS0_S0_iS__param_2];
	ld.param.u64 	%rd11, [_Z18kernelPredictBatchPdiiPiS_S_PbS0_S0_iS__param_3];
	ld.param.u64 	%rd12, [_Z18kernelPredictBatchPdiiPiS_S_PbS0_S0_iS__param_4];
	ld.param.u64 	%rd13, [_Z18kernelPredictBatchPdiiPiS_S_PbS0_S0_iS__param_5];
	ld.param.u64 	%rd17, [_Z18kernelPredictBatchPdiiPiS_S_PbS0_S0_iS__param_6];
	ld.param.u64 	%rd14, [_Z18kernelPredictBatchPdiiPiS_S_PbS0_S0_iS__param_7];
	ld.param.u64 	%rd15, [_Z18kernelPredictBatchPdiiPiS_S_PbS0_S0_iS__param_8];
	ld.param.u32 	%r7, [_Z18kernelPredictBatchPdiiPiS_S_PbS0_S0_iS__param_9];
	ld.param.u64 	%rd16, [_Z18kernelPredictBatchPdiiPiS_S_PbS0_S0_iS__param_10];
	cvta.to.global.u64 	%rd1, %rd17;
	mov.u32 	%r9, %ctaid.x;
	mov.u32 	%r10, %ntid.x;
	mov.u32 	%r11, %tid.x;
	mad.lo.s32 	%r1, %r9, %r10, %r11;
	setp.ge.s32 	%p1, %r1, %r8;
	@%p1 bra 	$L__BB5_8;
	ld.global.u8 	%rs1, [%rd1];
	setp.ne.s16 	%p2, %rs1, 0;
	setp.lt.s32 	%p3, %r7, 1;
	mov.b64 	%rd38, 0;
	or.pred  	%p4, %p3, %p2;
	@%p4 bra 	$L__BB5_7;
	mul.lo.s32 	%r2, %r6, %r1;
	cvta.to.global.u64 	%rd2, %rd11;
	cvta.to.global.u64 	%rd3, %rd12;
	cvta.to.global.u64 	%rd4, %rd10;
	cvta.to.global.u64 	%rd5, %rd14;
	cvta.to.global.u64 	%rd6, %rd15;
	mov.b64 	%rd38, 0;
$L__BB5_3:
	shl.b64 	%rd20, %rd38, 2;
	add.s64 	%rd21, %rd2, %rd20;
	ld.global.u32 	%r12, [%rd21];
	shl.b64 	%rd22, %rd38, 3;
	add.s64 	%rd23, %rd3, %rd22;
	ld.global.f64 	%fd1, [%rd23];
	add.s32 	%r13, %r12, %r2;
	mul.wide.s32 	%rd24, %r13, 8;
	add.s64 	%rd25, %rd4, %rd24;
	ld.global.f64 	%fd2, [%rd25];
	setp.gtu.f64 	%p5, %fd2, %fd1;
	@%p5 bra 	$L__BB5_5;
	add.s64 	%rd27, %rd5, %rd20;
	ld.global.u32 	%r14, [%rd27];
	bra.uni 	$L__BB5_6;
$L__BB5_5:
	add.s64 	%rd29, %rd6, %rd20;
	ld.global.u32 	%r14, [%rd29];
$L__BB5_6:
	cvt.s64.s32 	%rd38, %r14;
	add.s64 	%rd30, %rd1, %rd38;
	ld.global.u8 	%rs2, [%rd30];
	setp.eq.s16 	%p6, %rs2, 0;
	setp.lt.s32 	%p7, %r14, %r7;
	and.pred  	%p8, %p7, %p6;
	@%p8 bra 	$L__BB5_3;
$L__BB5_7:
	cvta.to.global.u64 	%rd31, %rd13;
	shl.b64 	%rd32, %rd38, 3;
	add.s64 	%rd33, %rd31, %rd32;
	ld.global.f64 	%fd3, [%rd33];
	cvta.to.global.u64 	%rd34, %rd16;
	mul.wide.s32 	%rd35, %r1, 8;
	add.s64 	%rd36, %rd34, %rd35;
	st.global.f64 	[%rd36], %fd3;
$L__BB5_8:
	ret;

}
	// .globl	_Z14kernelAccuracyPdS_iPi
.visible .entry _Z14kernelAccuracyPdS_iPi(
	.param .u64 .ptr .align 1 _Z14kernelAccuracyPdS_iPi_param_0,
	.param .u64 .ptr .align 1 _Z14kernelAccuracyPdS_iPi_param_1,
	.param .u32 _Z14kernelAccuracyPdS_iPi_param_2,
	.param .u64 .ptr .align 1 _Z14kernelAccuracyPdS_iPi_param_3
)
{
	.reg .pred 	%p<3>;
	.reg .b32 	%r<9>;
	.reg .b64 	%rd<10>;
	.reg .b64 	%fd<5>;

	ld.param.u64 	%rd1, [_Z14kernelAccuracyPdS_iPi_param_0];
	ld.param.u64 	%rd2, [_Z14kernelAccuracyPdS_iPi_param_1];
	ld.param.u32 	%r2, [_Z14kernelAccuracyPdS_iPi_param_2];
	ld.param.u64 	%rd3, [_Z14kernelAccuracyPdS_iPi_param_3];
	mov.u32 	%r3, %ctaid.x;
	mov.u32 	%r4, %ntid.x;
	mov.u32 	%r5, %tid.x;
	mad.lo.s32 	%r1, %r3, %r4, %r5;
	setp.ge.s32 	%p1, %r1, %r2;
	@%p1 bra 	$L__BB6_3;
	cvta.to.global.u64 	%rd4, %rd1;
	cvta.to.global.u64 	%rd5, %rd2;
	mul.wide.s32 	%rd6, %r1, 8;
	add.s64 	%rd7, %rd4, %rd6;
	ld.global.f64 	%fd1, [%rd7];
	add.f64 	%fd2, %fd1, 0d3FE0000000000000;
	cvt.rzi.s32.f64 	%r6, %fd2;
	add.s64 	%rd8, %rd5, %rd6;
	ld.global.f64 	%fd3, [%rd8];
	add.f64 	%fd4, %fd3, 0d3FE0000000000000;
	cvt.rzi.s32.f64 	%r7, %fd4;
	setp.ne.s32 	%p2, %r6, %r7;
	@%p2 bra 	$L__BB6_3;
	cvta.to.global.u64 	%rd9, %rd3;
	atom.global.add.u32 	%r8, [%rd9], 1;
$L__BB6_3:
	ret;

}
	// .globl	_Z9kernelMSEPdS_iS_
.visible .entry _Z9kernelMSEPdS_iS_(
	.param .u64 .ptr .align 1 _Z9kernelMSEPdS_iS__param_0,
	.param .u64 .ptr .align 1 _Z9kernelMSEPdS_iS__param_1,
	.param .u32 _Z9kernelMSEPdS_iS__param_2,
	.param .u64 .ptr .align 1 _Z9kernelMSEPdS_iS__param_3
)
{
	.reg .pred 	%p<6>;
	.reg .b32 	%r<14>;
	.reg .b64 	%rd<11>;
	.reg .b64 	%fd<10>;
	// demoted variable
	.shared .align 8 .b8 _ZZ9kernelMSEPdS_iS_E9sharedMSE[2048];
	ld.param.u64 	%rd1, [_Z9kernelMSEPdS_iS__param_0];
	ld.param.u64 	%rd2, [_Z9kernelMSEPdS_iS__param_1];
	ld.param.u32 	%r7, [_Z9kernelMSEPdS_iS__param_2];
	ld.param.u64 	%rd3, [_Z9kernelMSEPdS_iS__param_3];
	mov.u32 	%r8, %ctaid.x;
	mov.u32 	%r13, %ntid.x;
	mov.u32 	%r2, %tid.x;
	mad.lo.s32 	%r3, %r8, %r13, %r2;
	shl.b32 	%r9, %r2, 3;
	mov.u32 	%r10, _ZZ9kernelMSEPdS_iS_E9sharedMSE;
	add.s32 	%r4, %r10, %r9;
	mov.b64 	%rd4, 0;
	st.shared.u64 	[%r4], %rd4;
	setp.ge.s32 	%p1, %r3, %r7;
	@%p1 bra 	$L__BB7_2;
	cvta.to.global.u64 	%rd5, %rd1;
	cvta.to.global.u64 	%rd6, %rd2;
	mul.wide.s32 	%rd7, %r3, 8;
	add.s64 	%rd8, %rd5, %rd7;
	ld.global.f64 	%fd1, [%rd8];
	add.s64 	%rd9, %rd6, %rd7;
	ld.global.f64 	%fd2, [%rd9];
	sub.f64 	%fd3, %fd1, %fd2;
	mul.f64 	%fd4, %fd3, %fd3;
	st.shared.f64 	[%r4], %fd4;
$L__BB7_2:
	bar.sync 	0;
	setp.lt.u32 	%p2, %r13, 2;
	@%p2 bra 	$L__BB7_6;
$L__BB7_3:
	shr.u32 	%r6, %r13, 1;
	setp.ge.u32 	%p3, %r2, %r6;
	@%p3 bra 	$L__BB7_5;
	shl.b32 	%r11, %r6, 3;
	add.s32 	%r12, %r4, %r11;
	ld.shared.f64 	%fd5, [%r12];
	ld.shared.f64 	%fd6, [%r4];
	add.f64 	%fd7, %fd5, %fd6;
	st.shared.f64 	[%r4], %fd7;
$L__BB7_5:
	bar.sync 	0;
	setp.gt.u32 	%p4, %r13, 3;
	mov.u32 	%r13, %r6;
	@%p4 bra 	$L__BB7_3;
$L__BB7_6:
	setp.ne.s32 	%p5, %r2, 0;
	@%p5 bra 	$L__BB7_8;
	ld.shared.f64 	%fd8, [_ZZ9kernelMSEPdS_iS_E9sharedMSE];
	cvta.to.global.u64 	%rd10, %rd3;
	atom.global.add.f64 	%fd9, [%rd10], %fd8;
$L__BB7_8:
	ret;

}


// ===== COMPILED SASS (sm_100) =====

	.target	sm_100

	.elftype	@"ET_EXEC"


//--------------------- .note.nv.tkinfo           --------------------------
	.section	.note.nv.tkinfo,"",@"SHT_NOTE"
	.sectionflags	@"SHF_NOTE_NV_TKINFO"
	.tkinfo
        /*0018*/ 	.word	0x00000002
        /*0030*/ 	.string	""
        /*0030*/ 	.string	"ptxas"
        /*0030*/ 	.string	"Cuda compilation tools, release 13.0, V13.0.88"
        /*0030*/ 	.string	"Build cuda_13.0.r13.0/compiler.36424714_0"
        /*0030*/ 	.string	"-arch sm_100 -m 64 "



//--------------------- .note.nv.cuinfo           --------------------------
	.section	.note.nv.cuinfo,"",@"SHT_NOTE"
	.sectionflags	@"SHF_NOTE_NV_CUINFO"
        /*0018*/ 	.short	0x0002
        /*001a*/ 	.short	0x0064
        /*001c*/ 	.short	0x0082
	.zero		2


//--------------------- .nv.info                  --------------------------
	.section	.nv.info,"",@"SHT_CUDA_INFO"
	.align	4


	//----- nvinfo : EIATTR_REGCOUNT
	.align		4
        /*0000*/ 	.byte	0x04, 0x2f
        /*0002*/ 	.short	(.L_10 - .L_9)
	.align		4
.L_9:
        /*0004*/ 	.word	index@(_Z13kernelInitRNGP17curandStateXORWOWmi)
        /*0008*/ 	.word	0x0000001f


	//----- nvinfo : EIATTR_FRAME_SIZE
	.align		4
.L_10:
        /*000c*/ 	.byte	0x04, 0x11
        /*000e*/ 	.short	(.L_12 - .L_11)
	.align		4
.L_11:
        /*0010*/ 	.word	index@(_Z13kernelInitRNGP17curandStateXORWOWmi)
        /*0014*/ 	.word	0x00000000


	//----- nvinfo : EIATTR_REGCOUNT
	.align		4
.L_12:
        /*0018*/ 	.byte	0x04, 0x2f
        /*001a*/ 	.short	(.L_14 - .L_13)
	.align		4
.L_13:
        /*001c*/ 	.word	index@(_Z15kernelBootstrapP17curandStateXORWOWPiPbi)
        /*0020*/ 	.word	0x00000016


	//----- nvinfo : EIATTR_FRAME_SIZE
	.align		4
.L_14:
        /*0024*/ 	.byte	0x04, 0x11
        /*0026*/ 	.short	(.L_16 - .L_15)
	.align		4
.L_15:
        /*0028*/ 	.word	index@(_Z15kernelBootstrapP17curandStateXORWOWPiPbi)
        /*002c*/ 	.word	0x00000000


	//----- nvinfo : EIATTR_REGCOUNT
	.align		4
.L_16:
        /*0030*/ 	.byte	0x04, 0x2f
        /*0032*/ 	.short	(.L_18 - .L_17)
	.align		4
.L_17:
        /*0034*/ 	.word	index@(_Z19kernelCalculateGiniPdPiiS0_iS_)
        /*0038*/ 	.word	0x0000001c


	//----- nvinfo : EIATTR_FRAME_SIZE
	.align		4
.L_18:
        /*003c*/ 	.byte	0x04, 0x11
        /*003e*/ 	.short	(.L_20 - .L_19)
	.align		4
.L_19:
        /*0040*/ 	.word	index@($__internal_1_$__cuda_sm20_div_rn_f64_full)
        /*0044*/ 	.word	0x00000000


	//----- nvinfo : EIATTR_FRAME_SIZE
	.align		4
.L_20:
        /*0048*/ 	.byte	0x04, 0x11
        /*004a*/ 	.short	(.L_22 - .L_21)
	.align		4
.L_21:
        /*004c*/ 	.word	index@(_Z19kernelCalculateGiniPdPiiS0_iS_)
        /*0050*/ 	.word	0x00000000


	//----- nvinfo : EIATTR_REGCOUNT
	.align		4
.L_22:
        /*0054*/ 	.byte	0x04, 0x2f
        /*0056*/ 	.short	(.L_24 - .L_23)
	.align		4
.L_23:
        /*0058*/ 	.word	index@(_Z18kernelCalculateMSEPdPiiS_S_)
        /*005c*/ 	.word	0x0000001c


	//----- nvinfo : EIATTR_FRAME_SIZE
	.align		4
.L_24:
        /*0060*/ 	.byte	0x04, 0x11
        /*0062*/ 	.short	(.L_26 - .L_25)
	.align		4
.L_25:
        /*0064*/ 	.word	index@($__internal_0_$__cuda_sm20_div_rn_f64_full)
        /*0068*/ 	.word	0x00000000


	//----- nvinfo : EIATTR_FRAME_SIZE
	.align		4
.L_26:
        /*006c*/ 	.byte	0x04, 0x11
        /*006e*/ 	.short	(.L_28 - .L_27)
	.align		4
.L_27:
        /*0070*/ 	.word	index@(_Z18kernelCalculateMSEPdPiiS_S_)
        /*0074*/ 	.word	0x00000000


	//----- nvinfo : EIATTR_REGCOUNT
	.align		4
.L_28:
        /*0078*/ 	.byte	0x04, 0x2f
        /*007a*/ 	.short	(.L_30 - .L_29)
	.align		4
.L_29:
        /*007c*/ 	.word	index@(_Z15kernelSplitDataPdPiiidiS0_S0_S0_S0_)
        /*0080*/ 	.word	0x0000000c


	//----- nvinfo : EIATTR_FRAME_SIZE
	.align		4
.L_30:
        /*0084*/ 	.byte	0x04, 0x11
        /*0086*/ 	.short	(.L_32 - .L_31)
	.align		4
.L_31:
        /*0088*/ 	.word	index@(_Z15kernelSplitDataPdPiiidiS0_S0_S0_S0_)
        /*008c*/ 	.word	0x00000000


	//----- nvinfo : EIATTR_REGCOUNT
	.align		4
.L_32:
        /*0090*/ 	.byte	0x04, 0x2f
        /*0092*/ 	.short	(.L_34 - .L_33)
	.align		4
.L_33:
        /*0094*/ 	.word	index@(_Z18kernelPredictBatchPdiiPiS_S_PbS0_S0_iS_)
        /*0098*/ 	.word	0x00000012


	//----- nvinfo : EIATTR_FRAME_SIZE
	.align		4
.L_34:
        /*009c*/ 	.byte	0x04, 0x11
        /*009e*/ 	.short	(.L_36 - .L_35)
	.align		4
.L_35:
        /*00a0*/ 	.word	index@(_Z18kernelPredictBatchPdiiPiS_S_PbS0_S0_iS_)
        /*00a4*/ 	.word	0x00000000


	//----- nvinfo : EIATTR_REGCOUNT
	.align		4
.L_36:
        /*00a8*/ 	.byte	0x04, 0x2f
        /*00aa*/ 	.short	(.L_38 - .L_37)
	.align		4
.L_37:
        /*00ac*/ 	.word	index@(_Z14kernelAccuracyPdS_iPi)
        /*00b0*/ 	.word	0x0000000c


	//----- nvinfo : EIATTR_FRAME_SIZE
	.align		4
.L_38:
        /*00b4*/ 	.byte	0x04, 0x11
        /*00b6*/ 	.short	(.L_40 - .L_39)
	.align		4
.L_39:
        /*00b8*/ 	.word	index@(_Z14kernelAccuracyPdS_iPi)
        /*00bc*/ 	.word	0x00000000


	//----- nvinfo : EIATTR_REGCOUNT
	.align		4
.L_40:
        /*00c0*/ 	.byte	0x04, 0x2f
        /*00c2*/ 	.short	(.L_42 - .L_41)
	.align		4
.L_41:
        /*00c4*/ 	.word	index@(_Z9kernelMSEPdS_iS_)
        /*00c8*/ 	.word	0x0000000e


	//----- nvinfo : EIATTR_FRAME_SIZE
	.align		4
.L_42:
        /*00cc*/ 	.byte	0x04, 0x11
        /*00ce*/ 	.short	(.L_44 - .L_43)
	.align		4
.L_43:
        /*00d0*/ 	.word	index@(_Z9kernelMSEPdS_iS_)
        /*00d4*/ 	.word	0x00000000


	//----- nvinfo : EIATTR_MIN_STACK_SIZE
	.align		4
.L_44:
        /*00d8*/ 	.byte	0x04, 0x12
        /*00da*/ 	.short	(.L_46 - .L_45)
	.align		4
.L_45:
        /*00dc*/ 	.word	index@(_Z9kernelMSEPdS_iS_)
        /*00e0*/ 	.word	0x00000000


	//----- nvinfo : EIATTR_MIN_STACK_SIZE
	.align		4
.L_46:
        /*00e4*/ 	.byte	0x04, 0x12
        /*00e6*/ 	.short	(.L_48 - .L_47)
	.align		4
.L_47:
        /*00e8*/ 	.word	index@(_Z14kernelAccuracyPdS_iPi)
        /*00ec*/ 	.word	0x00000000


	//----- nvinfo : EIATTR_MIN_STACK_SIZE
	.align		4
.L_48:
        /*00f0*/ 	.byte	0x04, 0x12
        /*00f2*/ 	.short	(.L_50 - .L_49)
	.align		4
.L_49:
        /*00f4*/ 	.word	index@(_Z18kernelPredictBatchPdiiPiS_S_PbS0_S0_iS_)
        /*00f8*/ 	.word	0x00000000


	//----- nvinfo : EIATTR_MIN_STACK_SIZE
	.align		4
.L_50:
        /*00fc*/ 	.byte	0x04, 0x12
        /*00fe*/ 	.short	(.L_52 - .L_51)
	.align		4
.L_51:
        /*0100*/ 	.word	index@(_Z15kernelSplitDataPdPiiidiS0_S0_S0_S0_)
        /*0104*/ 	.word	0x00000000


	//----- nvinfo : EIATTR_MIN_STACK_SIZE
	.align		4
.L_52:
        /*0108*/ 	.byte	0x04, 0x12
        /*010a*/ 	.short	(.L_54 - .L_53)
	.align		4
.L_53:
        /*010c*/ 	.word	index@(_Z18kernelCalculateMSEPdPiiS_S_)
        /*0110*/ 	.word	0x00000000


	//----- nvinfo : EIATTR_MIN_STACK_SIZE
	.align		4
.L_54:
        /*0114*/ 	.byte	0x04, 0x12
        /*0116*/ 	.short	(.L_56 - .L_55)
	.align		4
.L_55:
        /*0118*/ 	.word	index@(_Z19kernelCalculateGiniPdPiiS0_iS_)
        /*011c*/ 	.word	0x00000000


	//----- nvinfo : EIATTR_MIN_STACK_SIZE
	.align		4
.L_56:
        /*0120*/ 	.byte	0x04, 0x12
        /*0122*/ 	.short	(.L_58 - .L_57)
	.align		4
.L_57:
        /*0124*/ 	.word	index@(_Z15kernelBootstrapP17curandStateXORWOWPiPbi)
        /*0128*/ 	.word	0x00000000


	//----- nvinfo : EIATTR_MIN_STACK_SIZE
	.align		4
.L_58:
        /*012c*/ 	.byte	0x04, 0x12
        /*012e*/ 	.short	(.L_60 - .L_59)
	.align		4
.L_59:
        /*0130*/ 	.word	index@(_Z13kernelInitRNGP17curandStateXORWOWmi)
        /*0134*/ 	.word	0x00000000
.L_60:


//--------------------- .nv.compat                --------------------------
	.section	.nv.compat,"",@"SHT_CUDA_COMPAT_INFO"
	.align	4
        /*0000*/ 	.byte	0x02, 0x09, 0x00, 0x00, 0x02, 0x02, 0x01, 0x00, 0x02, 0x05, 0x05, 0x00, 0x03, 0x07, 0x01, 0x01
        /*0010*/ 	.byte	0x02, 0x03, 0x00, 0x00, 0x02, 0x06, 0x01, 0x00, 0x04, 0x0b, 0x08, 0x00, 0x01, 0x00, 0x00, 0x00
        /*0020*/ 	.byte	0x00, 0x00, 0x00, 0x00


//--------------------- .nv.info._Z9kernelMSEPdS_iS_ --------------------------
	.section	.nv.info._Z9kernelMSEPdS_iS_,"",@"SHT_CUDA_INFO"
	.sectionflags	@""
	.align	4


	//----- nvinfo : EIATTR_CUDA_API_VERSION
	.align		4
        /*0000*/ 	.byte	0x04, 0x37
        /*0002*/ 	.short	(.L_62 - .L_61)
.L_61:
        /*0004*/ 	.word	0x00000082


	//----- nvinfo : EIATTR_KPARAM_INFO
	.align		4
.L_62:
        /*0008*/ 	.byte	0x04, 0x17
        /*000a*/ 	.short	(.L_64 - .L_63)
.L_63:
        /*000c*/ 	.word	0x00000000
        /*0010*/ 	.short	0x0003
        /*0012*/ 	.short	0x0018
        /*0014*/ 	.byte	0x00, 0xf5, 0x21, 0x00


	//----- nvinfo : EIATTR_KPARAM_INFO
	.align		4
.L_64:
        /*0018*/ 	.byte	0x04, 0x17
        /*001a*/ 	.short	(.L_66 - .L_65)
.L_65:
        /*001c*/ 	.word	0x00000000
        /*0020*/ 	.short	0x0002
        /*0022*/ 	.short	0x0010
        /*0024*/ 	.byte	0x00, 0xf0, 0x11, 0x00


	//----- nvinfo : EIATTR_KPARAM_INFO
	.align		4
.L_66:
        /*0028*/ 	.byte	0x04, 0x17
        /*002a*/ 	.short	(.L_68 - .L_67)
.L_67:
        /*002c*/ 	.word	0x00000000
        /*0030*/ 	.short	0x0001
        /*0032*/ 	.short	0x0008
        /*0034*/ 	.byte	0x00, 0xf5, 0x21, 0x00


	//----- nvinfo : EIATTR_KPARAM_INFO
	.align		4
.L_68:
        /*0038*/ 	.byte	0x04, 0x17
        /*003a*/ 	.short	(.L_70 - .L_69)
.L_69:
        /*003c*/ 	.word	0x00000000
        /*0040*/ 	.short	0x0000
        /*0042*/ 	.short	0x0000
        /*0044*/ 	.byte	0x00, 0xf5, 0x21, 0x00


	//----- nvinfo : EIATTR_SPARSE_MMA_MASK
	.align		4
.L_70:
        /*0048*/ 	.byte	0x03, 0x50
        /*004a*/ 	.short	0x0000


	//----- nvinfo : EIATTR_MAXREG_COUNT
	.align		4
        /*004c*/ 	.byte	0x03, 0x1b
        /*004e*/ 	.short	0x00ff


	//----- nvinfo : EIATTR_NUM_BARRIERS
	.align		4
        /*0050*/ 	.byte	0x02, 0x4c
        /*0052*/ 	.byte	0x01
	.zero		1


	//----- nvinfo : EIATTR_MERCURY_ISA_VERSION
	.align		4
        /*0054*/ 	.byte	0x03, 0x5f
        /*0056*/ 	.short	0x0101


	//----- nvinfo : EIATTR_VRC_CTA_INIT_COUNT
	.align		4
        /*0058*/ 	.byte	0x02, 0x4a
	.zero		1
	.zero		1


	//----- nvinfo : EIATTR_EXIT_INSTR_OFFSETS
	.align		4
        /*005c*/ 	.byte	0x04, 0x1c
        /*005e*/ 	.short	(.L_72 - .L_71)


	//   ....[0]....
.L_71:
        /*0060*/ 	.word	0x00000250


	//   ....[1]....
        /*0064*/ 	.word	0x000002c0


	//----- nvinfo : EIATTR_CBANK_PARAM_SIZE
	.align		4
.L_72:
        /*0068*/ 	.byte	0x03, 0x19
        /*006a*/ 	.short	0x0020


	//----- nvinfo : EIATTR_PARAM_CBANK
	.align		4
        /*006c*/ 	.byte	0x04, 0x0a
        /*006e*/ 	.short	(.L_74 - .L_73)
	.align		4
.L_73:
        /*0070*/ 	.word	index@(.nv.constant0._Z9kernelMSEPdS_iS_)
        /*0074*/ 	.short	0x0380
        /*0076*/ 	.short	0x0020


	//----- nvinfo : EIATTR_SW_WAR
	.align		4
.L_74:
        /*0078*/ 	.byte	0x04, 0x36
        /*007a*/ 	.short	(.L_76 - .L_75)
.L_75:
        /*007c*/ 	.word	0x00000008
.L_76:


//--------------------- .nv.info._Z14kernelAccuracyPdS_iPi --------------------------
	.section	.nv.info._Z14kernelAccuracyPdS_iPi,"",@"SHT_CUDA_INFO"
	.sectionflags	@""
	.align	4


	//----- nvinfo : EIATTR_CUDA_API_VERSION
	.align		4
        /*0000*/ 	.byte	0x04, 0x37
        /*0002*/ 	.short	(.L_78 - .L_77)
.L_77:
        /*0004*/ 	.word	0x00000082


	//----- nvinfo : EIATTR_KPARAM_INFO
	.align		4
.L_78:
        /*0008*/ 	.byte	0x04, 0x17
        /*000a*/ 	.short	(.L_80 - .L_79)
.L_79:
        /*000c*/ 	.word	0x00000000
        /*0010*/ 	.short	0x0003
        /*0012*/ 	.short	0x0018
        /*0014*/ 	.byte	0x00, 0xf5, 0x21, 0x00


	//----- nvinfo : EIATTR_KPARAM_INFO
	.align		4
.L_80:
        /*0018*/ 	.byte	0x04, 0x17
        /*001a*/ 	.short	(.L_82 - .L_81)
.L_81:
        /*001c*/ 	.word	0x00000000
        /*0020*/ 	.short	0x0002
        /*0022*/ 	.short	0x0010
        /*0024*/ 	.byte	0x00, 0xf0, 0x11, 0x00


	//----- nvinfo : EIATTR_KPARAM_INFO
	.align		4
.L_82:
        /*0028*/ 	.byte	0x04, 0x17
        /*002a*/ 	.short	(.L_84 - .L_83)
.L_83:
        /*002c*/ 	.word	0x00000000
        /*0030*/ 	.short	0x0001
        /*0032*/ 	.short	0x0008
        /*0034*/ 	.byte	0x00, 0xf5, 0x21, 0x00


	//----- nvinfo : EIATTR_KPARAM_INFO
	.align		4
.L_84:
        /*0038*/ 	.byte	0x04, 0x17
        /*003a*/ 	.short	(.L_86 - .L_85)
.L_85:
        /*003c*/ 	.word	0x00000000
        /*0040*/ 	.short	0x0000
        /*0042*/ 	.short	0x0000
        /*0044*/ 	.byte	0x00, 0xf5, 0x21, 0x00


	//----- nvinfo : EIATTR_SPARSE_MMA_MASK
	.align		4
.L_86:
        /*0048*/ 	.byte	0x03, 0x50
        /*004a*/ 	.short	0x0000


	//----- nvinfo : EIATTR_MAXREG_COUNT
	.align		4
        /*004c*/ 	.byte	0x03, 0x1b
        /*004e*/ 	.short	0x00ff


	//----- nvinfo : EIATTR_MERCURY_ISA_VERSION
	.align		4
        /*0050*/ 	.byte	0x03, 0x5f
        /*0052*/ 	.short	0x0101


	//----- nvinfo : EIATTR_INT_WARP_WIDE_INSTR_OFFSETS
	.align		4
        /*0054*/ 	.byte	0x04, 0x31
        /*0056*/ 	.short	(.L_88 - .L_87)


	//   ....[0]....
.L_87:
        /*0058*/ 	.word	0x00000170


	//----- nvinfo : EIATTR_VRC_CTA_INIT_COUNT
	.align		4
.L_88:
        /*005c*/ 	.byte	0x02, 0x4a
	.zero		1
	.zero		1


	//----- nvinfo : EIATTR_EXIT_INSTR_OFFSETS
	.align		4
        /*0060*/ 	.byte	0x04, 0x1c
        /*0062*/ 	.short	(.L_90 - .L_89)


	//   ....[0]....
.L_89:
        /*0064*/ 	.word	0x00000070


	//   ....[1]....
        /*0068*/ 	.word	0x00000140


	//   ....[2]....
        /*006c*/ 	.word	0x000001c0


	//----- nvinfo : EIATTR_CBANK_PARAM_SIZE
	.align		4
.L_90:
        /*0070*/ 	.byte	0x03, 0x19
        /*0072*/ 	.short	0x0020


	//----- nvinfo : EIATTR_PARAM_CBANK
	.align		4
        /*0074*/ 	.byte	0x04, 0x0a
        /*0076*/ 	.short	(.L_92 - .L_91)
	.align		4
.L_91:
        /*0078*/ 	.word	index@(.nv.constant0._Z14kernelAccuracyPdS_iPi)
        /*007c*/ 	.short	0x0380
        /*007e*/ 	.short	0x0020


	//----- nvinfo : EIATTR_SW_WAR
	.align		4
.L_92:
        /*0080*/ 	.byte	0x04, 0x36
        /*0082*/ 	.short	(.L_94 - .L_93)
.L_93:
        /*0084*/ 	.word	0x00000008
.L_94:


//--------------------- .nv.info._Z18kernelPredictBatchPdiiPiS_S_PbS0_S0_iS_ --------------------------
	.section	.nv.info._Z18kernelPredictBatchPdiiPiS_S_PbS0_S0_iS_,"",@"SHT_CUDA_INFO"
	.sectionflags	@""
	.align	4


	//----- nvinfo : EIATTR_CUDA_API_VERSION
	.align		4
        /*0000*/ 	.byte	0x04, 0x37
        /*0002*/ 	.short	(.L_96 - .L_95)
.L_95:
        /*0004*/ 	.word	0x00000082


	//----- nvinfo : EIATTR_KPARAM_INFO
	.align		4
.L_96:
        /*0008*/ 	.byte	0x04, 0x17
        /*000a*/ 	.short	(.L_98 - .L_97)
.L_97:
        /*000c*/ 	.word	0x00000000
        /*0010*/ 	.short	0x000a
        /*0012*/ 	.short	0x0048
        /*0014*/ 	.byte	0x00, 0xf5, 0x21, 0x00


	//----- nvinfo : EIATTR_KPARAM_INFO
	.align		4
.L_98:
        /*0018*/ 	.byte	0x04, 0x17
        /*001a*/ 	.short	(.L_100 - .L_99)
.L_99:
        /*001c*/ 	.word	0x00000000
        /*0020*/ 	.short	0x0009
        /*0022*/ 	.short	0x0040
        /*0024*/ 	.byte	0x00, 0xf0, 0x11, 0x00


	//----- nvinfo : EIATTR_KPARAM_INFO
	.align		4
.L_100:
        /*0028*/ 	.byte	0x04, 0x17
        /*002a*/ 	.short	(.L_102 - .L_101)
.L_101:
        /*002c*/ 	.word	0x00000000
        /*0030*/ 	.short	0x0008
        /*0032*/ 	.short	0x0038
        /*0034*/ 	.byte	0x00, 0xf5, 0x21, 0x00


	//----- nvinfo : EIATTR_KPARAM_INFO
	.align		4
.L_102:
        /*0038*/ 	.byte	0x04, 0x17
        /*003a*/ 	.short	(.L_104 - .L_103)
.L_103:
        /*003c*/ 	.word	0x00000000
        /*0040*/ 	.short	0x0007
        /*0042*/ 	.short	0x0030
        /*0044*/ 	.byte	0x00, 0xf5, 0x21, 0x00


	//----- nvinfo : EIATTR_KPARAM_INFO
	.align		4
.L_104:
        /*0048*/ 	.byte	0x04, 0x17
        /*004a*/ 	.short	(.L_106 - .L_105)
.L_105:
        /*004c*/ 	.word	0x00000000
        /*0050*/ 	.short	0x0006
        /*0052*/ 	.short	0x0028
        /*0054*/ 	.byte	0x00, 0xf5, 0x21, 0x00


	//----- nvinfo : EIATTR_KPARAM_INFO
	.align		4
.L_106:
        /*0058*/ 	.byte	0x04, 0x17
        /*005a*/ 	.short	(.L_108 - .L_107)
.L_107:
        /*005c*/ 	.word	0x00000000
        /*0060*/ 	.short	0x0005
        /*0062*/ 	.short	0x0020
        /*0064*/ 	.byte	0x00, 0xf5, 0x21, 0x00


	//----- nvinfo : EIATTR_KPARAM_INFO
	.align		4
.L_108:
        /*0068*/ 	.byte	0x04, 0x17
        /*006a*/ 	.short	(.L_110 - .L_109)
.L_109:
        /*006c*/ 	.word	0x00000000
        /*0070*/ 	.short	0x0004
        /*0072*/ 	.short	0x0018
        /*0074*/ 	.byte	0x00, 0xf5, 0x21, 0x00


	//----- nvinfo : EIATTR_KPARAM_INFO
	.align		4
.L_110:
        /*0078*/ 	.byte	0x04, 0x17
        /*007a*/ 	.short	(.L_112 - .L_111)
.L_111:
        /*007c*/ 	.word	0x00000000
        /*0080*/ 	.short	0x0003
        /*0082*/ 	.short	0x0010
        /*0084*/ 	.byte	0x00, 0xf5, 0x21, 0x00


	//----- nvinfo : EIATTR_KPARAM_INFO
	.align		4
.L_112:
        /*0088*/ 	.byte	0x04, 0x17
        /*008a*/ 	.short	(.L_114 - .L_113)
.L_113:
        /*008c*/ 	.word	0x00000000
        /*0090*/ 	.short	0x0002
        /*0092*/ 	.short	0x000c
        /*0094*/ 	.byte	0x00, 0xf0, 0x11, 0x00


	//----- nvinfo : EIATTR_KPARAM_INFO
	.align		4
.L_114:
        /*0098*/ 	.byte	0x04, 0x17
        /*009a*/ 	.short	(.L_116 - .L_115)
.L_115:
        /*009c*/ 	.word	0x00000000
        /*00a0*/ 	.short	0x0001
        /*00a2*/ 	.short	0x0008
        /*00a4*/ 	.byte	0x00, 0xf0, 0x11, 0x00


	//----- nvinfo : EIATTR_KPARAM_INFO
	.align		4
.L_116:
        /*00a8*/ 	.byte	0x04, 0x17
        /*00aa*/ 	.short	(.L_118 - .L_117)
.L_117:
        /*00ac*/ 	.word	0x00000000
        /*00b0*/ 	.short	0x0000
        /*00b2*/ 	.short	0x0000
        /*00b4*/ 	.byte	0x00, 0xf5, 0x21, 0x00


	//----- nvinfo : EIATTR_SPARSE_MMA_MASK
	.align		4
.L_118:
        /*00b8*/ 	.byte	0x03, 0x50
        /*00ba*/ 	.short	0x0000


	//----- nvinfo : EIATTR_MAXREG_COUNT
	.align		4
        /*00bc*/ 	.byte	0x03, 0x1b
        /*00be*/ 	.short	0x00ff


	//----- nvinfo : EIATTR_MERCURY_ISA_VERSION
	.align		4
        /*00c0*/ 	.byte	0x03, 0x5f
        /*00c2*/ 	.short	0x0101


	//----- nvinfo : EIATTR_VRC_CTA_INIT_COUNT
	.align		4
        /*00c4*/ 	.byte	0x02, 0x4a
	.zero		1
	.zero		1


	//----- nvinfo : EIATTR_EXIT_INSTR_OFFSETS
	.align		4
        /*00c8*/ 	.byte	0x04, 0x1c
        /*00ca*/ 	.short	(.L_120 - .L_119)


	//   ....[0]....
.L_119:
        /*00cc*/ 	.word	0x00000070


	//   ....[1]....
        /*00d0*/ 	.word	0x000003a0


	//----- nvinfo : EIATTR_CRS_STACK_SIZE
	.align		4
.L_120:
        /*00d4*/ 	.byte	0x04, 0x1e
        /*00d6*/ 	.short	(.L_122 - .L_121)
.L_121:
        /*00d8*/ 	.word	0x00000000


	//----- nvinfo : EIATTR_CBANK_PARAM_SIZE
	.align		4
.L_122:
        /*00dc*/ 	.byte	0x03, 0x19
        /*00de*/ 	.short	0x0050


	//----- nvinfo : EIATTR_PARAM_CBANK
	.align		4
        /*00e0*/ 	.byte	0x04, 0x0a
        /*00e2*/ 	.short	(.L_124 - .L_123)
	.align		4
.L_123:
        /*00e4*/ 	.word	index@(.nv.constant0._Z18kernelPredictBatchPdiiPiS_S_PbS0_S0_iS_)
        /*00e8*/ 	.short	0x0380
        /*00ea*/ 	.short	0x0050


	//----- nvinfo : EIATTR_SW_WAR
	.align		4
.L_124:
        /*00ec*/ 	.byte	0x04, 0x36
        /*00ee*/ 	.short	(.L_126 - .L_125)
.L_125:
        /*00f0*/ 	.word	0x00000008
.L_126:


//--------------------- .nv.info._Z15kernelSplitDataPdPiiidiS0_S0_S0_S0_ --------------------------
	.section	.nv.info._Z15kernelSplitDataPdPiiidiS0_S0_S0_S0_,"",@"SHT_CUDA_INFO"
	.sectionflags	@""
	.align	4


	//----- nvinfo : EIATTR_CUDA_API_VERSION
	.align		4
        /*0000*/ 	.byte	0x04, 0x37
        /*0002*/ 	.short	(.L_128 - .L_127)
.L_127:
        /*0004*/ 	.word	0x00000082


	//----- nvinfo : EIATTR_KPARAM_INFO
	.align		4
.L_128:
        /*0008*/ 	.byte	0x04, 0x17
        /*000a*/ 	.short	(.L_130 - .L_129)
.L_129:
        /*000c*/ 	.word	0x00000000
        /*0010*/ 	.short	0x0009
        /*0012*/ 	.short	0x0040
        /*0014*/ 	.byte	0x00, 0xf5, 0x21, 0x00


	//----- nvinfo : EIATTR_KPARAM_INFO
	.align		4
.L_130:
        /*0018*/ 	.byte	0x04, 0x17
        /*001a*/ 	.short	(.L_132 - .L_131)
.L_131:
        /*001c*/ 	.word	0x00000000
        /*0020*/ 	.short	0x0008
        /*0022*/ 	.short	0x0038
        /*0024*/ 	.byte	0x00, 0xf5, 0x21, 0x00


	//----- nvinfo : EIATTR_KPARAM_INFO
	.align		4
.L_132:
        /*0028*/ 	.byte	0x04, 0x17
        /*002a*/ 	.short	(.L_134 - .L_133)
.L_133:
        /*002c*/ 	.word	0x00000000
        /*0030*/ 	.short	0x0007
        /*0032*/ 	.short	0x0030
        /*0034*/ 	.byte	0x00, 0xf5, 0x21, 0x00


	//----- nvinfo : EIATTR_KPARAM_INFO
	.align		4
.L_134:
        /*0038*/ 	.byte	0x04, 0x17
        /*003a*/ 	.short	(.L_136 - .L_135)
.L_135:
        /*003c*/ 	.word	0x00000000
        /*0040*/ 	.short	0x0006
        /*0042*/ 	.short	0x0028
        /*0044*/ 	.byte	0x00, 0xf5, 0x21, 0x00


	//----- nvinfo : EIATTR_KPARAM_INFO
	.align		4
.L_136:
        /*0048*/ 	.byte	0x04, 0x17
        /*004a*/ 	.short	(.L_138 - .L_137)
.L_137:
        /*004c*/ 	.word	0x00000000
        /*0050*/ 	.short	0x0005
        /*0052*/ 	.short	0x0020
        /*0054*/ 	.byte	0x00, 0xf0, 0x11, 0x00


	//----- nvinfo : EIATTR_KPARAM_INFO
	.align		4
.L_138:
        /*0058*/ 	.byte	0x04, 0x17
        /*005a*/ 	.short	(.L_140 - .L_139)
.L_139:
        /*005c*/ 	.word	0x00000000
        /*0060*/ 	.short	0x0004
        /*0062*/ 	.short	0x0018
        /*0064*/ 	.byte	0x00, 0xf0, 0x21, 0x00


	//----- nvinfo : EIATTR_KPARAM_INFO
	.align		4
.L_140:
        /*0068*/ 	.byte	0x04, 0x17
        /*006a*/ 	.short	(.L_142 - .L_141)
.L_141:
        /*006c*/ 	.word	0x00000000
        /*0070*/ 	.short	0x0003
        /*0072*/ 	.short	0x0014
        /*0074*/ 	.byte	0x00, 0xf0, 0x11, 0x00


	//----- nvinfo : EIATTR_KPARAM_INFO
	.align		4
.L_142:
        /*0078*/ 	.byte	0x04, 0x17
        /*007a*/ 	.short	(.L_144 - .L_143)
.L_143:
        /*007c*/ 	.word	0x00000000
        /*0080*/ 	.short	0x0002
        /*0082*/ 	.short	0x0010
        /*0084*/ 	.byte	0x00, 0xf0, 0x11, 0x00


	//----- nvinfo : EIATTR_KPARAM_INFO
	.align		4
.L_144:
        /*0088*/ 	.byte	0x04, 0x17
        /*008a*/ 	.short	(.L_146 - .L_145)
.L_145:
        /*008c*/ 	.word	0x00000000
        /*0090*/ 	.short	0x0001
        /*0092*/ 	.short	0x0008
        /*0094*/ 	.byte	0x00, 0xf5, 0x21, 0x00


	//----- nvinfo : EIATTR_KPARAM_INFO
	.align		4
.L_146:
        /*0098*/ 	.byte	0x04, 0x17
        /*009a*/ 	.short	(.L_148 - .L_147)
.L_147:
        /*009c*/ 	.word	0x00000000
        /*00a0*/ 	.short	0x0000
        /*00a2*/ 	.short	0x0000
        /*00a4*/ 	.byte	0x00, 0xf5, 0x21, 0x00


	//----- nvinfo : EIATTR_SPARSE_MMA_MASK
	.align		4
.L_148:
        /*00a8*/ 	.byte	0x03, 0x50
        /*00aa*/ 	.short	0x0000


	//----- nvinfo : EIATTR_MAXREG_COUNT
	.align		4
        /*00ac*/ 	.byte	0x03, 0x1b
        /*00ae*/ 	.short	0x00ff


	//----- nvinfo : EIATTR_MERCURY_ISA_VERSION
	.align		4
        /*00b0*/ 	.byte	0x03, 0x5f
        /*00b2*/ 	.short	0x0101


	//----- nvinfo : EIATTR_INT_WARP_WIDE_INSTR_OFFSETS
	.align		4
        /*00b4*/ 	.byte	0x04, 0x31
        /*00b6*/ 	.short	(.L_150 - .L_149)


	//   ....[0]....
.L_149:
        /*00b8*/ 	.word	0x00000160


	//   ....[1]....
        /*00bc*/ 	.word	0x00000200


	//   ....[2]....
        /*00c0*/ 	.word	0x00000260


	//   ....[3]....
        /*00c4*/ 	.word	0x00000300


	//----- nvinfo : EIATTR_VRC_CTA_INIT_COUNT
	.align		4
.L_150:
        /*00c8*/ 	.byte	0x02, 0x4a
	.zero		1
	.zero		1


	//----- nvinfo : EIATTR_EXIT_INSTR_OFFSETS
	.align		4
        /*00cc*/ 	.byte	0x04, 0x1c
        /*00ce*/ 	.short	(.L_152 - .L_151)


	//   ....[0]....
.L_151:
        /*00d0*/ 	.word	0x00000070


	//   ....[1]....
        /*00d4*/ 	.word	0x00000240


	//   ....[2]....
        /*00d8*/ 	.word	0x00000340


	//----- nvinfo : EIATTR_CRS_STACK_SIZE
	.align		4
.L_152:
        /*00dc*/ 	.byte	0x04, 0x1e
        /*00de*/ 	.short	(.L_154 - .L_153)
.L_153:
        /*00e0*/ 	.word	0x00000000


	//----- nvinfo : EIATTR_CBANK_PARAM_SIZE
	.align		4
.L_154:
        /*00e4*/ 	.byte	0x03, 0x19
        /*00e6*/ 	.short	0x0048


	//----- nvinfo : EIATTR_PARAM_CBANK
	.align		4
        /*00e8*/ 	.byte	0x04, 0x0a
        /*00ea*/ 	.short	(.L_156 - .L_155)
	.align		4
.L_155:
        /*00ec*/ 	.word	index@(.nv.constant0._Z15kernelSplitDataPdPiiidiS0_S0_S0_S0_)
        /*00f0*/ 	.short	0x0380
        /*00f2*/ 	.short	0x0048


	//----- nvinfo : EIATTR_SW_WAR
	.align		4
.L_156:
        /*00f4*/ 	.byte	0x04, 0x36
        /*00f6*/ 	.short	(.L_158 - .L_157)
.L_157:
        /*00f8*/ 	.word	0x00000008
.L_158:


//--------------------- .nv.info._Z18kernelCalculateMSEPdPiiS_S_ --------------------------
	.section	.nv.info._Z18kernelCalculateMSEPdPiiS_S_,"",@"SHT_CUDA_INFO"
	.sectionflags	@""
	.align	4


	//----- nvinfo : EIATTR_CUDA_API_VERSION
	.align		4
        /*0000*/ 	.byte	0x04, 0x37
        /*0002*/ 	.short	(.L_160 - .L_159)
.L_159:
        /*0004*/ 	.word	0x00000082


	//----- nvinfo : EIATTR_KPARAM_INFO
	.align		4
.L_160:
        /*0008*/ 	.byte	0x04, 0x17
        /*000a*/ 	.short	(.L_162 - .L_161)
.L_161:
        /*000c*/ 	.word	0x00000000
        /*0010*/ 	.short	0x0004
        /*0012*/ 	.short	0x0020
        /*0014*/ 	.byte	0x00, 0xf5, 0x21, 0x00


	//----- nvinfo : EIATTR_KPARAM_INFO
	.align		4
.L_162:
        /*0018*/ 	.byte	0x04, 0x17
        /*001a*/ 	.short	(.L_164 - .L_163)
.L_163:
        /*001c*/ 	.word	0x00000000
        /*0020*/ 	.short	0x0003
        /*0022*/ 	.short	0x0018
        /*0024*/ 	.byte	0x00, 0xf5, 0x21, 0x00


	//----- nvinfo : EIATTR_KPARAM_INFO
	.align		4
.L_164:
        /*0028*/ 	.byte	0x04, 0x17
        /*002a*/ 	.short	(.L_166 - .L_165)
.L_165:
        /*002c*/ 	.word	0x00000000
        /*0030*/ 	.short	0x0002
        /*0032*/ 	.short	0x0010
        /*0034*/ 	.byte	0x00, 0xf0, 0x11, 0x00


	//----- nvinfo : EIATTR_KPARAM_INFO
	.align		4
.L_166:
        /*0038*/ 	.byte	0x04, 0x17
        /*003a*/ 	.short	(.L_168 - .L_167)
.L_167:
        /*003c*/ 	.word	0x00000000
        /*0040*/ 	.short	0x0001
        /*0042*/ 	.short	0x0008
        /*0044*/ 	.byte	0x00, 0xf5, 0x21, 0x00


	//----- nvinfo : EIATTR_KPARAM_INFO
	.align		4
.L_168:
        /*0048*/ 	.byte	0x04, 0x17
        /*004a*/ 	.short	(.L_170 - .L_169)
.L_169:
        /*004c*/ 	.word	0x00000000
        /*0050*/ 	.short	0x0000
        /*0052*/ 	.short	0x0000
        /*0054*/ 	.byte	0x00, 0xf5, 0x21, 0x00


	//----- nvinfo : EIATTR_SPARSE_MMA_MASK
	.align		4
.L_170:
        /*0058*/ 	.byte	0x03, 0x50
        /*005a*/ 	.short	0x0000


	//----- nvinfo : EIATTR_MAXREG_COUNT
	.align		4
        /*005c*/ 	.byte	0x03, 0x1b
        /*005e*/ 	.short	0x00ff


	//----- nvinfo : EIATTR_NUM_BARRIERS
	.align		4
        /*0060*/ 	.byte	0x02, 0x4c
        /*0062*/ 	.byte	0x01
	.zero		1


	//----- nvinfo : EIATTR_MERCURY_ISA_VERSION
	.align		4
        /*0064*/ 	.byte	0x03, 0x5f
        /*0066*/ 	.short	0x0101


	//----- nvinfo : EIATTR_VRC_CTA_INIT_COUNT
	.align		4
        /*0068*/ 	.byte	0x02, 0x4a
	.zero		1
	.zero		1


	//----- nvinfo : EIATTR_EXIT_INSTR_OFFSETS
	.align		4
        /*006c*/ 	.byte	0x04, 0x1c
        /*006e*/ 	.short	(.L_172 - .L_171)


	//   ....[0]....
.L_171:
        /*0070*/ 	.word	0x00000310


	//   ....[1]....
        /*0074*/ 	.word	0x000006b0


	//----- nvinfo : EIATTR_CRS_STACK_SIZE
	.align		4
.L_172:
        /*0078*/ 	.byte	0x04, 0x1e
        /*007a*/ 	.short	(.L_174 - .L_173)
.L_173:
        /*007c*/ 	.word	0x00000000


	//----- nvinfo : EIATTR_CBANK_PARAM_SIZE
	.align		4
.L_174:
        /*0080*/ 	.byte	0x03, 0x19
        /*0082*/ 	.short	0x0028


	//----- nvinfo : EIATTR_PARAM_CBANK
	.align		4
        /*0084*/ 	.byte	0x04, 0x0a
        /*0086*/ 	.short	(.L_176 - .L_175)
	.align		4
.L_175:
        /*0088*/ 	.word	index@(.nv.constant0._Z18kernelCalculateMSEPdPiiS_S_)
        /*008c*/ 	.short	0x0380
        /*008e*/ 	.short	0x0028


	//----- nvinfo : EIATTR_SW_WAR
	.align		4
.L_176:
        /*0090*/ 	.byte	0x04, 0x36
        /*0092*/ 	.short	(.L_178 - .L_177)
.L_177:
        /*0094*/ 	.word	0x00000008
.L_178:


//--------------------- .nv.info._Z19kernelCalculateGiniPdPiiS0_iS_ --------------------------
	.section	.nv.info._Z19kernelCalculateGiniPdPiiS0_iS_,"",@"SHT_CUDA_INFO"
	.sectionflags	@""
	.align	4


	//----- nvinfo : EIATTR_CUDA_API_VERSION
	.align		4
        /*0000*/ 	.byte	0x04, 0x37
        /*0002*/ 	.short	(.L_180 - .L_179)
.L_179:
        /*0004*/ 	.word	0x00000082


	//----- nvinfo : EIATTR_KPARAM_INFO
	.align		4
.L_180:
        /*0008*/ 	.byte	0x04, 0x17
        /*000a*/ 	.short	(.L_182 - .L_181)
.L_181:
        /*000c*/ 	.word	0x00000000
        /*0010*/ 	.short	0x0005
        /*0012*/ 	.short	0x0028
        /*0014*/ 	.byte	0x00, 0xf5, 0x21, 0x00


	//----- nvinfo : EIATTR_KPARAM_INFO
	.align		4
.L_182:
        /*0018*/ 	.byte	0x04, 0x17
        /*001a*/ 	.short	(.L_184 - .L_183)
.L_183:
        /*001c*/ 	.word	0x00000000
        /*0020*/ 	.short	0x0004
        /*0022*/ 	.short	0x0020
        /*0024*/ 	.byte	0x00, 0xf0, 0x11, 0x00


	//----- nvinfo : EIATTR_KPARAM_INFO
	.align		4
.L_184:
        /*0028*/ 	.byte	0x04, 0x17
        /*002a*/ 	.short	(.L_186 - .L_185)
.L_185:
        /*002c*/ 	.word	0x00000000
        /*0030*/ 	.short	0x0003
        /*0032*/ 	.short	0x0018
        /*0034*/ 	.byte	0x00, 0xf5, 0x21, 0x00


	//----- nvinfo : EIATTR_KPARAM_INFO
	.align		4
.L_186:
        /*0038*/ 	.byte	0x04, 0x17
        /*003a*/ 	.short	(.L_188 - .L_187)
.L_187:
        /*003c*/ 	.word	0x00000000
        /*0040*/ 	.short	0x0002
        /*0042*/ 	.short	0x0010
        /*0044*/ 	.byte	0x00, 0xf0, 0x11, 0x00


	//----- nvinfo : EIATTR_KPARAM_INFO
	.align		4
.L_188:
        /*0048*/ 	.byte	0x04, 0x17
        /*004a*/ 	.short	(.L_190 - .L_189)
.L_189:
        /*004c*/ 	.word	0x00000000
        /*0050*/ 	.short	0x0001
        /*0052*/ 	.short	0x0008
        /*0054*/ 	.byte	0x00, 0xf5, 0x21, 0x00


	//----- nvinfo : EIATTR_KPARAM_INFO
	.align		4
.L_190:
        /*0058*/ 	.byte	0x04, 0x17
        /*005a*/ 	.short	(.L_192 - .L_191)
.L_191:
        /*005c*/ 	.word	0x00000000
        /*0060*/ 	.short	0x0000
        /*0062*/ 	.short	0x0000
        /*0064*/ 	.byte	0x00, 0xf5, 0x21, 0x00


	//----- nvinfo : EIATTR_SPARSE_MMA_MASK
	.align		4
.L_192:
        /*0068*/ 	.byte	0x03, 0x50
        /*006a*/ 	.short	0x0000


	//----- nvinfo : EIATTR_MAXREG_COUNT
	.align		4
        /*006c*/ 	.byte	0x03, 0x1b
        /*006e*/ 	.short	0x00ff


	//----- nvinfo : EIATTR_NUM_BARRIERS
	.align		4
        /*0070*/ 	.byte	0x02, 0x4c
        /*0072*/ 	.byte	0x01
	.zero		1


	//----- nvinfo : EIATTR_MERCURY_ISA_VERSION
	.align		4
        /*0074*/ 	.byte	0x03, 0x5f
        /*0076*/ 	.short	0x0101


	//----- nvinfo : EIATTR_VRC_CTA_INIT_COUNT
	.align		4
        /*0078*/ 	.byte	0x02, 0x4a
	.zero		1
	.zero		1


	//----- nvinfo : EIATTR_EXIT_INSTR_OFFSETS
	.align		4
        /*007c*/ 	.byte	0x04, 0x1c
        /*007e*/ 	.short	(.L_194 - .L_193)


	//   ....[0]....
.L_193:
        /*0080*/ 	.word	0x00000250


	//   ....[1]....
        /*0084*/ 	.word	0x00001a40


	//----- nvinfo : EIATTR_CRS_STACK_SIZE
	.align		4
.L_194:
        /*0088*/ 	.byte	0x04, 0x1e
        /*008a*/ 	.short	(.L_196 - .L_195)
.L_195:
        /*008c*/ 	.word	0x00000000


	//----- nvinfo : EIATTR_CBANK_PARAM_SIZE
	.align		4
.L_196:
        /*0090*/ 	.byte	0x03, 0x19
        /*0092*/ 	.short	0x0030


	//----- nvinfo : EIATTR_PARAM_CBANK
	.align		4
        /*0094*/ 	.byte	0x04, 0x0a
        /*0096*/ 	.short	(.L_198 - .L_197)
	.align		4
.L_197:
        /*0098*/ 	.word	index@(.nv.constant0._Z19kernelCalculateGiniPdPiiS0_iS_)
        /*009c*/ 	.short	0x0380
        /*009e*/ 	.short	0x0030


	//----- nvinfo : EIATTR_SW_WAR
	.align		4
.L_198:
        /*00a0*/ 	.byte	0x04, 0x36
        /*00a2*/ 	.short	(.L_200 - .L_199)
.L_199:
        /*00a4*/ 	.word	0x00000008
.L_200:


//--------------------- .nv.info._Z15kernelBootstrapP17curandStateXORWOWPiPbi --------------------------
	.section	.nv.info._Z15kernelBootstrapP17curandStateXORWOWPiPbi,"",@"SHT_CUDA_INFO"
	.sectionflags	@""
	.align	4


	//----- nvinfo : EIATTR_CUDA_API_VERSION
	.align		4
        /*0000*/ 	.byte	0x04, 0x37
        /*0002*/ 	.short	(.L_202 - .L_201)
.L_201:
        /*0004*/ 	.word	0x00000082


	//----- nvinfo : EIATTR_KPARAM_INFO
	.align		4
.L_202:
        /*0008*/ 	.byte	0x04, 0x17
        /*000a*/ 	.short	(.L_204 - .L_203)
.L_203:
        /*000c*/ 	.word	0x00000000
        /*0010*/ 	.short	0x0003
        /*0012*/ 	.short	0x0018
        /*0014*/ 	.byte	0x00, 0xf0, 0x11, 0x00


	//----- nvinfo : EIATTR_KPARAM_INFO
	.align		4
.L_204:
        /*0018*/ 	.byte	0x04, 0x17
        /*001a*/ 	.short	(.L_206 - .L_205)
.L_205:
        /*001c*/ 	.word	0x00000000
        /*0020*/ 	.short	0x0002
        /*0022*/ 	.short	0x0010
        /*0024*/ 	.byte	0x00, 0xf5, 0x21, 0x00


	//----- nvinfo : EIATTR_KPARAM_INFO
	.align		4
.L_206:
        /*0028*/ 	.byte	0x04, 0x17
        /*002a*/ 	.short	(.L_208 - .L_207)
.L_207:
        /*002c*/ 	.word	0x00000000
        /*0030*/ 	.short	0x0001
        /*0032*/ 	.short	0x0008
        /*0034*/ 	.byte	0x00, 0xf5, 0x21, 0x00


	//----- nvinfo : EIATTR_KPARAM_INFO
	.align		4
.L_208:
        /*0038*/ 	.byte	0x04, 0x17
        /*003a*/ 	.short	(.L_210 - .L_209)
.L_209:
        /*003c*/ 	.word	0x00000000
        /*0040*/ 	.short	0x0000
        /*0042*/ 	.short	0x0000
        /*0044*/ 	.byte	0x00, 0xf5, 0x21, 0x00


	//----- nvinfo : EIATTR_SPARSE_MMA_MASK
	.align		4
.L_210:
        /*0048*/ 	.byte	0x03, 0x50
        /*004a*/ 	.short	0x0000


	//----- nvinfo : EIATTR_MAXREG_COUNT
	.align		4
        /*004c*/ 	.byte	0x03, 0x1b
        /*004e*/ 	.short	0x00ff


	//----- nvinfo : EIATTR_MERCURY_ISA_VERSION
	.align		4
        /*0050*/ 	.byte	0x03, 0x5f
        /*0052*/ 	.short	0x0101


	//----- nvinfo : EIATTR_VRC_CTA_INIT_COUNT
	.align		4
        /*0054*/ 	.byte	0x02, 0x4a
	.zero		1
	.zero		1


	//----- nvinfo : EIATTR_EXIT_INSTR_OFFSETS
	.align		4
        /*0058*/ 	.byte	0x04, 0x1c
        /*005a*/ 	.short	(.L_212 - .L_211)


	//   ....[0]....
.L_211:
        /*005c*/ 	.word	0x00000070


	//   ....[1]....
        /*0060*/ 	.word	0x00000360


	//----- nvinfo : EIATTR_CBANK_PARAM_SIZE
	.align		4
.L_212:
        /*0064*/ 	.byte	0x03, 0x19
        /*0066*/ 	.short	0x001c


	//----- nvinfo : EIATTR_PARAM_CBANK
	.align		4
        /*0068*/ 	.byte	0x04, 0x0a
        /*006a*/ 	.short	(.L_214 - .L_213)
	.align		4
.L_213:
        /*006c*/ 	.word	index@(.nv.constant0._Z15kernelBootstrapP17curandStateXORWOWPiPbi)
        /*0070*/ 	.short	0x0380
        /*0072*/ 	.short	0x001c


	//----- nvinfo : EIATTR_SW_WAR
	.align		4
.L_214:
        /*0074*/ 	.byte	0x04, 0x36
        /*0076*/ 	.short	(.L_216 - .L_215)
.L_215:
        /*0078*/ 	.word	0x00000008
.L_216:


//--------------------- .nv.info._Z13kernelInitRNGP17curandStateXORWOWmi --------------------------
	.section	.nv.info._Z13kernelInitRNGP17curandStateXORWOWmi,"",@"SHT_CUDA_INFO"
	.sectionflags	@""
	.align	4


	//----- nvinfo : EIATTR_CUDA_API_VERSION
	.align		4
        /*0000*/ 	.byte	0x04, 0x37
        /*0002*/ 	.short	(.L_218 - .L_217)
.L_217:
        /*0004*/ 	.word	0x00000082


	//----- nvinfo : EIATTR_KPARAM_INFO
	.align		4
.L_218:
        /*0008*/ 	.byte	0x04, 0x17
        /*000a*/ 	.short	(.L_220 - .L_219)
.L_219:
        /*000c*/ 	.word	0x00000000
        /*0010*/ 	.short	0x0002
        /*0012*/ 	.short	0x0010
        /*0014*/ 	.byte	0x00, 0xf0, 0x11, 0x00


	//----- nvinfo : EIATTR_KPARAM_INFO
	.align		4
.L_220:
        /*0018*/ 	.byte	0x04, 0x17
        /*001a*/ 	.short	(.L_222 - .L_221)
.L_221:
        /*001c*/ 	.word	0x00000000
        /*0020*/ 	.short	0x0001
        /*0022*/ 	.short	0x0008
        /*0024*/ 	.byte	0x00, 0xf0, 0x21, 0x00


	//----- nvinfo : EIATTR_KPARAM_INFO
	.align		4
.L_222:
        /*0028*/ 	.byte	0x04, 0x17
        /*002a*/ 	.short	(.L_224 - .L_223)
.L_223:
        /*002c*/ 	.word	0x00000000
        /*0030*/ 	.short	0x0000
        /*0032*/ 	.short	0x0000
        /*0034*/ 	.byte	0x00, 0xf5, 0x21, 0x00


	//----- nvinfo : EIATTR_SPARSE_MMA_MASK
	.align		4
.L_224:
        /*0038*/ 	.byte	0x03, 0x50
        /*003a*/ 	.short	0x0000


	//----- nvinfo : EIATTR_MAXREG_COUNT
	.align		4
        /*003c*/ 	.byte	0x03, 0x1b
        /*003e*/ 	.short	0x00ff


	//----- nvinfo : EIATTR_MERCURY_ISA_VERSION
	.align		4
        /*0040*/ 	.byte	0x03, 0x5f
        /*0042*/ 	.short	0x0101


	//----- nvinfo : EIATTR_VRC_CTA_INIT_COUNT
	.align		4
        /*0044*/ 	.byte	0x02, 0x4a
	.zero		1
	.zero		1


	//----- nvinfo : EIATTR_EXIT_INSTR_OFFSETS
	.align		4
        /*0048*/ 	.byte	0x04, 0x1c
        /*004a*/ 	.short	(.L_226 - .L_225)


	//   ....[0]....
.L_225:
        /*004c*/ 	.word	0x00000070


	//   ....[1]....
        /*0050*/ 	.word	0x00000f00


	//----- nvinfo : EIATTR_CRS_STACK_SIZE
	.align		4
.L_226:
        /*0054*/ 	.byte	0x04, 0x1e
        /*0056*/ 	.short	(.L_228 - .L_227)
.L_227:
        /*0058*/ 	.word	0x00000000


	//----- nvinfo : EIATTR_CBANK_PARAM_SIZE
	.align		4
.L_228:
        /*005c*/ 	.byte	0x03, 0x19
        /*005e*/ 	.short	0x0014


	//----- nvinfo : EIATTR_PARAM_CBANK
	.align		4
        /*0060*/ 	.byte	0x04, 0x0a
        /*0062*/ 	.short	(.L_230 - .L_229)
	.align		4
.L_229:
        /*0064*/ 	.word	index@(.nv.constant0._Z13kernelInitRNGP17curandStateXORWOWmi)
        /*0068*/ 	.short	0x0380
        /*006a*/ 	.short	0x0014


	//----- nvinfo : EIATTR_SW_WAR
	.align		4
.L_230:
        /*006c*/ 	.byte	0x04, 0x36
        /*006e*/ 	.short	(.L_232 - .L_231)
.L_231:
        /*0070*/ 	.word	0x00000008
.L_232:


//--------------------- .nv.callgraph             --------------------------
	.section	.nv.callgraph,"",@"SHT_CUDA_CALLGRAPH"
	.align	4
	.sectionentsize	8
	.align		4
        /*0000*/ 	.word	0x00000000
	.align		4
        /*0004*/ 	.word	0xffffffff
	.align		4
        /*0008*/ 	.word	0x00000000
	.align		4
        /*000c*/ 	.word	0xfffffffe
	.align		4
        /*0010*/ 	.word	0x00000000
	.align		4
        /*0014*/ 	.word	0xfffffffd
	.align		4
        /*0018*/ 	.word	0x00000000
	.align		4
        /*001c*/ 	.word	0xfffffffc


//--------------------- .nv.constant4             --------------------------
	.section	.nv.constant4,"a",@progbits
	.align	8
	.align		8
.nv.constant4:
        /*0000*/ 	.dword	precalc_xorwow_matrix
	.align		8
        /*0008*/ 	.dword	precalc_xorwow_offset_matrix
	.align		8
        /*0010*/ 	.dword	mrg32k3aM1
	.align		8
        /*0018*/ 	.dword	mrg32k3aM2
	.align		8
        /*0020*/ 	.dword	mrg32k3aM1SubSeq
	.align		8
        /*0028*/ 	.dword	mrg32k3aM2SubSeq
	.align		8
        /*0030*/ 	.dword	mrg32k3aM1Seq
	.align		8
        /*0038*/ 	.dword	mrg32k3aM2Seq


//--------------------- .nv.constant3             --------------------------
	.section	.nv.constant3,"a",@progbits
	.align	8
.nv.constant3:
	.type		__cr_lgamma_table,@object
	.size		__cr_lgamma_table,(.L_8 - __cr_lgamma_table)
__cr_lgamma_table:
        /*0000*/ 	.byte	0x00, 0x00, 0x00, 0x00, 0x00, 0x00, 0x00, 0x00, 0x00, 0x00, 0x00, 0x00, 0x00, 0x00, 0x00, 0x00
        /*0010*/ 	.byte	0xef, 0x39, 0xfa, 0xfe, 0x42, 0x2e, 0xe6, 0x3f, 0x02, 0x20, 0x2a, 0xfa, 0x0b, 0xab, 0xfc, 0x3f
        /*0020*/ 	.byte	0xf9, 0x2c, 0x92, 0x7c, 0xa7, 0x6c, 0x09, 0x40, 0xc9, 0x79, 0x44, 0x3c, 0x64, 0x26, 0x13, 0x40
        /*0030*/ 	.byte	0xca, 0x01, 0xcf, 0x3a, 0x27, 0x51, 0x1a, 0x40, 0x30, 0xcc, 0x2d, 0xf3, 0xe1, 0x0c, 0x21, 0x40
        /*0040*/ 	.byte	0x0d, 0xb7, 0xfc, 0x82, 0x8e, 0x35, 0x25, 0x40
.L_8:


//--------------------- .text._Z9kernelMSEPdS_iS_ --------------------------
	.section	.text._Z9kernelMSEPdS_iS_,"ax",@progbits
	.align	128
        .global         _Z9kernelMSEPdS_iS_
        .type           _Z9kernelMSEPdS_iS_,@function
        .size           _Z9kernelMSEPdS_iS_,(.L_x_61 - _Z9kernelMSEPdS_iS_)
        .other          _Z9kernelMSEPdS_iS_,@"STO_CUDA_ENTRY STV_DEFAULT"
_Z9kernelMSEPdS_iS_:
.text._Z9kernelMSEPdS_iS_:
[----:B------:R-:W-:Y:S01]  /*0000*/  LDC R1, c[0x0][0x37c] ;  /* 0x0000df00ff017b82 */ /* 0x000fe20000000800 */
[----:B------:R-:W0:Y:S07]  /*0010*/  S2R R11, SR_TID.X ;  /* 0x00000000000b7919 */ /* 0x000e2e0000002100 */
[----:B------:R-:W0:Y:S01]  /*0020*/  S2UR UR4, SR_CTAID.X ;  /* 0x00000000000479c3 */ /* 0x000e220000002500 */
[----:B------:R-:W1:Y:S01]  /*0030*/  LDCU UR5, c[0x0][0x390] ;  /* 0x00007200ff0577ac */ /* 0x000e620008000800 */
[----:B------:R-:W2:Y:S06]  /*0040*/  LDCU.64 UR6, c[0x0][0x358] ;  /* 0x00006b00ff0677ac */ /* 0x000eac0008000a00 */
[----:B------:R-:W0:Y:S08]  /*0050*/  LDC R0, c[0x0][0x360] ;  /* 0x0000d800ff007b82 */ /* 0x000e300000000800 */
[----:B------:R-:W3:Y:S08]  /*0060*/  LDC.64 R2, c[0x0][0x380] ;  /* 0x0000e000ff027b82 */ /* 0x000ef00000000a00 */
[----:B------:R-:W4:Y:S01]  /*0070*/  LDC.64 R4, c[0x0][0x388] ;  /* 0x0000e200ff047b82 */ /* 0x000f220000000a00 */
[----:B0-----:R-:W-:-:S05]  /*0080*/  IMAD R7, R0, UR4, R11 ;  /* 0x0000000400077c24 */ /* 0x001fca000f8e020b */
[----:B-1----:R-:W-:-:S13]  /*0090*/  ISETP.GE.AND P1, PT, R7, UR5, PT ;  /* 0x0000000507007c0c */ /* 0x002fda000bf26270 */
[----:B---3--:R-:W-:-:S04]  /*00a0*/  @!P1 IMAD.WIDE R2, R7, 0x8, R2 ;  /* 0x0000000807029825 */ /* 0x008fc800078e0202 */
[----:B----4-:R-:W-:Y:S02]  /*00b0*/  @!P1 IMAD.WIDE R4, R7, 0x8, R4 ;  /* 0x0000000807049825 */ /* 0x010fe400078e0204 */
[----:B--2---:R-:W2:Y:S04]  /*00c0*/  @!P1 LDG.E.64 R2, desc[UR6][R2.64] ;  /* 0x0000000602029981 */ /* 0x004ea8000c1e1b00 */
[----:B------:R-:W2:Y:S01]  /*00d0*/  @!P1 LDG.E.64 R4, desc[UR6][R4.64] ;  /* 0x0000000604049981 */ /* 0x000ea2000c1e1b00 */
[----:B------:R-:W0:Y:S01]  /*00e0*/  S2UR UR5, SR_CgaCtaId ;  /* 0x00000000000579c3 */ /* 0x000e220000008800 */
[----:B------:R-:W-:Y:S01]  /*00f0*/  UMOV UR4, 0x400 ;  /* 0x0000040000047882 */ /* 0x000fe20000000000 */
[----:B------:R-:W-:Y:S02]  /*0100*/  ISETP.GE.U32.AND P0, PT, R0, 0x2, PT ;  /* 0x000000020000780c */ /* 0x000fe40003f06070 */
[----:B------:R-:W-:Y:S01]  /*0110*/  CS2R R8, SRZ ;  /* 0x0000000000087805 */ /* 0x000fe2000001ff00 */
[----:B0-----:R-:W-:Y:S01]  /*0120*/  ULEA UR4, UR5, UR4, 0x18 ;  /* 0x0000000405047291 */ /* 0x001fe2000f8ec0ff */
[----:B--2---:R-:W-:-:S08]  /*0130*/  @!P1 DADD R6, R2, -R4 ;  /* 0x0000000002069229 */ /* 0x004fd00000000804 */
[----:B------:R-:W-:Y:S01]  /*0140*/  @!P1 DMUL R8, R6, R6 ;  /* 0x0000000606089228 */ /* 0x000fe20000000000 */
[C---:B------:R-:W-:Y:S02]  /*0150*/  ISETP.NE.AND P1, PT, R11.reuse, RZ, PT ;  /* 0x000000ff0b00720c */ /* 0x040fe40003f25270 */
[----:B------:R-:W-:-:S05]  /*0160*/  LEA R7, R11, UR4, 0x3 ;  /* 0x000000040b077c11 */ /* 0x000fca000f8e18ff */
[----:B------:R0:W-:Y:S01]  /*0170*/  STS.64 [R7], R8 ;  /* 0x0000000807007388 */ /* 0x0001e20000000a00 */
[----:B------:R-:W-:Y:S06]  /*0180*/  BAR.SYNC.DEFER_BLOCKING 0x0 ;  /* 0x0000000000007b1d */ /* 0x000fec0000010000 */
[----:B------:R-:W-:Y:S05]  /*0190*/  @!P0 BRA `(.L_x_0) ;  /* 0x00000000002c8947 */ /* 0x000fea0003800000 */
.L_x_1:
[----:B0-----:R-:W-:-:S04]  /*01a0*/  SHF.R.U32.HI R8, RZ, 0x1, R0 ;  /* 0x00000001ff087819 */ /* 0x001fc80000011600 */
[----:B------:R-:W-:-:S13]  /*01b0*/  ISETP.GE.U32.AND P0, PT, R11, R8, PT ;  /* 0x000000080b00720c */ /* 0x000fda0003f06070 */
[----:B------:R-:W-:Y:S01]  /*01c0*/  @!P0 IMAD R6, R8, 0x8, R7 ;  /* 0x0000000808068824 */ /* 0x000fe200078e0207 */
[----:B------:R-:W-:Y:S04]  /*01d0*/  @!P0 LDS.64 R4, [R7] ;  /* 0x0000000007048984 */ /* 0x000fe80000000a00 */
[----:B------:R-:W0:Y:S02]  /*01e0*/  @!P0 LDS.64 R2, [R6] ;  /* 0x0000000006028984 */ /* 0x000e240000000a00 */
[----:B0-----:R-:W-:-:S07]  /*01f0*/  @!P0 DADD R2, R2, R4 ;  /* 0x0000000002028229 */ /* 0x001fce0000000004 */
[----:B------:R1:W-:Y:S01]  /*0200*/  @!P0 STS.64 [R7], R2 ;  /* 0x0000000207008388 */ /* 0x0003e20000000a00 */
[----:B------:R-:W-:Y:S01]  /*0210*/  BAR.SYNC.DEFER_BLOCKING 0x0 ;  /* 0x0000000000007b1d */ /* 0x000fe20000010000 */
[----:B------:R-:W-:Y:S01]  /*0220*/  ISETP.GT.U32.AND P0, PT, R0, 0x3, PT ;  /* 0x000000030000780c */ /* 0x000fe20003f04070 */
[----:B------:R-:W-:-:S12]  /*0230*/  IMAD.MOV.U32 R0, RZ, RZ, R8 ;  /* 0x000000ffff007224 */ /* 0x000fd800078e0008 */
[----:B-1----:R-:W-:Y:S05]  /*0240*/  @P0 BRA `(.L_x_1) ;  /* 0xfffffffc00d40947 */ /* 0x002fea000383ffff */
.L_x_0:
[----:B------:R-:W-:Y:S05]  /*0250*/  @P1 EXIT ;  /* 0x000000000000194d */ /* 0x000fea0003800000 */
[----:B------:R-:W1:Y:S01]  /*0260*/  S2UR UR5, SR_CgaCtaId ;  /* 0x00000000000579c3 */ /* 0x000e620000008800 */
[----:B------:R-:W-:-:S07]  /*0270*/  UMOV UR4, 0x400 ;  /* 0x0000040000047882 */ /* 0x000fce0000000000 */
[----:B------:R-:W2:Y:S01]  /*0280*/  LDC.64 R4, c[0x0][0x398] ;  /* 0x0000e600ff047b82 */ /* 0x000ea20000000a00 */
[----:B-1----:R-:W-:-:S09]  /*0290*/  ULEA UR4, UR5, UR4, 0x18 ;  /* 0x0000000405047291 */ /* 0x002fd2000f8ec0ff */
[----:B------:R-:W2:Y:S04]  /*02a0*/  LDS.64 R2, [UR4] ;  /* 0x00000004ff027984 */ /* 0x000ea80008000a00 */
[----:B--2---:R-:W-:Y:S01]  /*02b0*/  REDG.E.ADD.F64.RN.STRONG.GPU desc[UR6][R4.64], R2 ;  /* 0x00000002040079a6 */ /* 0x004fe2000c12ff06 */
[----:B------:R-:W-:Y:S05]  /*02c0*/  EXIT ;  /* 0x000000000000794d */ /* 0x000fea0003800000 */
.L_x_2:
[----:B------:R-:W-:-:S00]  /*02d0*/  BRA `(.L_x_2) ;  /* 0xfffffffc00fc7947 */ /* 0x000fc0000383ffff */
[----:B------:R-:W-:-:S00]  /*02e0*/  NOP ;  /* 0x0000000000007918 */ /* 0x000fc00000000000 */
        /* <DEDUP_REMOVED lines=9> */
.L_x_61:


//--------------------- .text._Z14kernelAccuracyPdS_iPi --------------------------
	.section	.text._Z14kernelAccuracyPdS_iPi,"ax",@progbits
	.align	128
        .global         _Z14kernelAccuracyPdS_iPi
        .type           _Z14kernelAccuracyPdS_iPi,@function
        .size           _Z14kernelAccuracyPdS_iPi,(.L_x_62 - _Z14kernelAccuracyPdS_iPi)
        .other          _Z14kernelAccuracyPdS_iPi,@"STO_CUDA_ENTRY STV_DEFAULT"
_Z14kernelAccuracyPdS_iPi:
.text._Z14kernelAccuracyPdS_iPi:
[----:B------:R-:W-:Y:S01]  /*0000*/  LDC R1, c[0x0][0x37c] ;  /* 0x0000df00ff017b82 */ /* 0x000fe20000000800 */
[----:B------:R-:W0:Y:S07]  /*0010*/  S2R R0, SR_TID.X ;  /* 0x0000000000007919 */ /* 0x000e2e0000002100 */
[----:B------:R-:W0:Y:S01]  /*0020*/  S2UR UR4, SR_CTAID.X ;  /* 0x00000000000479c3 */ /* 0x000e220000002500 */
[----:B------:R-:W1:Y:S07]  /*0030*/  LDCU UR5, c[0x0][0x390] ;  /* 0x00007200ff0577ac */ /* 0x000e6e0008000800 */
[----:B------:R-:W0:Y:S02]  /*0040*/  LDC R5, c[0x0][0x360] ;  /* 0x0000d800ff057b82 */ /* 0x000e240000000800 */
[----:B0-----:R-:W-:-:S05]  /*0050*/  IMAD R5, R5, UR4, R0 ;  /* 0x0000000405057c24 */ /* 0x001fca000f8e0200 */
[----:B-1----:R-:W-:-:S13]  /*0060*/  ISETP.GE.AND P0, PT, R5, UR5, PT ;  /* 0x0000000505007c0c */ /* 0x002fda000bf06270 */
[----:B------:R-:W-:Y:S05]  /*0070*/  @P0 EXIT ;  /* 0x000000000000094d */ /* 0x000fea0003800000 */
[----:B------:R-:W0:Y:S01]  /*0080*/  LDC.64 R2, c[0x0][0x380] ;  /* 0x0000e000ff027b82 */ /* 0x000e220000000a00 */
[----:B------:R-:W1:Y:S07]  /*0090*/  LDCU.64 UR4, c[0x0][0x358] ;  /* 0x00006b00ff0477ac */ /* 0x000e6e0008000a00 */
[----:B------:R-:W2:Y:S01]  /*00a0*/  LDC.64 R6, c[0x0][0x388] ;  /* 0x0000e200ff067b82 */ /* 0x000ea20000000a00 */
[----:B0-----:R-:W-:-:S06]  /*00b0*/  IMAD.WIDE R2, R5, 0x8, R2 ;  /* 0x0000000805027825 */ /* 0x001fcc00078e0202 */
[----:B-1----:R-:W3:Y:S01]  /*00c0*/  LDG.E.64 R2, desc[UR4][R2.64] ;  /* 0x0000000402027981 */ /* 0x002ee2000c1e1b00 */
[----:B--2---:R-:W-:-:S06]  /*00d0*/  IMAD.WIDE R6, R5, 0x8, R6 ;  /* 0x0000000805067825 */ /* 0x004fcc00078e0206 */
[----:B------:R-:W2:Y:S01]  /*00e0*/  LDG.E.64 R6, desc[UR4][R6.64] ;  /* 0x0000000406067981 */ /* 0x000ea2000c1e1b00 */
[----:B---3--:R-:W-:Y:S02]  /*00f0*/  DADD R4, R2, 0.5 ;  /* 0x3fe0000002047429 */ /* 0x008fe40000000000 */
[----:B--2---:R-:W-:-:S08]  /*0100*/  DADD R8, R6, 0.5 ;  /* 0x3fe0000006087429 */ /* 0x004fd00000000000 */
[----:B------:R-:W-:Y:S08]  /*0110*/  F2I.F64.TRUNC R4, R4 ;  /* 0x0000000400047311 */ /* 0x000ff0000030d100 */
[----:B------:R-:W0:Y:S02]  /*0120*/  F2I.F64.TRUNC R9, R8 ;  /* 0x0000000800097311 */ /* 0x000e24000030d100 */
[----:B0-----:R-:W-:-:S13]  /*0130*/  ISETP.NE.AND P0, PT, R4, R9, PT ;  /* 0x000000090400720c */ /* 0x001fda0003f05270 */
[----:B------:R-:W-:Y:S05]  /*0140*/  @P0 EXIT ;  /* 0x000000000000094d */ /* 0x000fea0003800000 */
[----:B------:R-:W0:Y:S01]  /*0150*/  S2R R0, SR_LANEID ;  /* 0x0000000000007919 */ /* 0x000e220000000000 */
[----:B------:R-:W1:Y:S01]  /*0160*/  LDC.64 R2, c[0x0][0x398] ;  /* 0x0000e600ff027b82 */ /* 0x000e620000000a00 */
[----:B------:R-:W-:Y:S02]  /*0170*/  VOTEU.ANY UR6, UPT, PT ;  /* 0x0000000000067886 */ /* 0x000fe400038e0100 */
[----:B------:R-:W-:Y:S02]  /*0180*/  UFLO.U32 UR7, UR6 ;  /* 0x00000006000772bd */ /* 0x000fe400080e0000 */
[----:B------:R-:W1:Y:S04]  /*0190*/  POPC R5, UR6 ;  /* 0x0000000600057d09 */ /* 0x000e680008000000 */
[----:B0-----:R-:W-:-:S13]  /*01a0*/  ISETP.EQ.U32.AND P0, PT, R0, UR7, PT ;  /* 0x0000000700007c0c */ /* 0x001fda000bf02070 */
[----:B-1----:R-:W-:Y:S01]  /*01b0*/  @P0 REDG.E.ADD.STRONG.GPU desc[UR4][R2.64], R5 ;  /* 0x000000050200098e */ /* 0x002fe2000c12e104 */
[----:B------:R-:W-:Y:S05]  /*01c0*/  EXIT ;  /* 0x000000000000794d */ /* 0x000fea0003800000 */
.L_x_3:
        /* <DEDUP_REMOVED lines=11> */
.L_x_62:


//--------------------- .text._Z18kernelPredictBatchPdiiPiS_S_PbS0_S0_iS_ --------------------------
	.section	.text._Z18kernelPredictBatchPdiiPiS_S_PbS0_S0_iS_,"ax",@progbits
	.align	128
        .global         _Z18kernelPredictBatchPdiiPiS_S_PbS0_S0_iS_
        .type           _Z18kernelPredictBatchPdiiPiS_S_PbS0_S0_iS_,@function
        .size           _Z18kernelPredictBatchPdiiPiS_S_PbS0_S0_iS_,(.L_x_63 - _Z18kernelPredictBatchPdiiPiS_S_PbS0_S0_iS_)
        .other          _Z18kernelPredictBatchPdiiPiS_S_PbS0_S0_iS_,@"STO_CUDA_ENTRY STV_DEFAULT"
_Z18kernelPredictBatchPdiiPiS_S_PbS0_S0_iS_:
.text._Z18kernelPredictBatchPdiiPiS_S_PbS0_S0_iS_:
        /* <DEDUP_REMOVED lines=9> */
[----:B------:R-:W0:Y:S07]  /*0090*/  LDCU.64 UR4, c[0x0][0x358] ;  /* 0x00006b00ff0477ac */ /* 0x000e2e0008000a00 */
[----:B------:R-:W1:Y:S01]  /*00a0*/  LDC R4, c[0x0][0x3c0] ;  /* 0x0000f000ff047b82 */ /* 0x000e620000000800 */
[----:B0-----:R-:W2:Y:S01]  /*00b0*/  LDG.E.U8 R2, desc[UR4][R2.64] ;  /* 0x0000000402027981 */ /* 0x001ea2000c1e1100 */
[----:B------:R-:W-:-:S02]  /*00c0*/  CS2R R12, SRZ ;  /* 0x00000000000c7805 */ /* 0x000fc4000001ff00 */
[----:B--2---:R-:W-:-:S04]  /*00d0*/  ISETP.NE.AND P0, PT, R2, RZ, PT ;  /* 0x000000ff0200720c */ /* 0x004fc80003f05270 */
[----:B-1----:R-:W-:-:S13]  /*00e0*/  ISETP.LT.OR P0, PT, R4, 0x1, P0 ;  /* 0x000000010400780c */ /* 0x002fda0000701670 */
[----:B------:R-:W-:Y:S05]  /*00f0*/  @P0 BRA `(.L_x_4) ;  /* 0x00000000008c0947 */ /* 0x000fea0003800000 */
[----:B------:R-:W0:Y:S01]  /*0100*/  LDC.64 R2, c[0x0][0x380] ;  /* 0x0000e000ff027b82 */ /* 0x000e220000000a00 */
[----:B------:R-:W-:Y:S01]  /*0110*/  BSSY.RECONVERGENT B0, `(.L_x_4) ;  /* 0x0000021000007945 */ /* 0x000fe20003800200 */
[----:B------:R-:W-:Y:S01]  /*0120*/  CS2R R12, SRZ ;  /* 0x00000000000c7805 */ /* 0x000fe2000001ff00 */
[----:B------:R-:W1:Y:S01]  /*0130*/  LDCU UR7, c[0x0][0x3c0] ;  /* 0x00007800ff0777ac */ /* 0x000e620008000800 */
[----:B------:R-:W2:Y:S01]  /*0140*/  LDCU UR6, c[0x0][0x38c] ;  /* 0x00007180ff0677ac */ /* 0x000ea20008000800 */
[----:B------:R-:W3:Y:S01]  /*0150*/  LDCU.64 UR12, c[0x0][0x3a8] ;  /* 0x00007500ff0c77ac */ /* 0x000ee20008000a00 */
[----:B------:R-:W4:Y:S03]  /*0160*/  LDCU.128 UR8, c[0x0][0x390] ;  /* 0x00007200ff0877ac */ /* 0x000f260008000c00 */
.L_x_5:
[C---:B------:R-:W-:Y:S01]  /*0170*/  IMAD.SHL.U32 R15, R12.reuse, 0x4, RZ ;  /* 0x000000040c0f7824 */ /* 0x040fe200078e00ff */
[----:B------:R-:W-:-:S04]  /*0180*/  SHF.L.U64.HI R14, R12, 0x2, R13 ;  /* 0x000000020c0e7819 */ /* 0x000fc8000001020d */
[----:B----4-:R-:W-:-:S04]  /*0190*/  IADD3 R8, P0, PT, R15, UR8, RZ ;  /* 0x000000080f087c10 */ /* 0x010fc8000ff1e0ff */
[----:B------:R-:W-:-:S06]  /*01a0*/  IADD3.X R9, PT, PT, R14, UR9, RZ, P0, !PT ;  /* 0x000000090e097c10 */ /* 0x000fcc00087fe4ff */
[----:B------:R-:W2:Y:S01]  /*01b0*/  LDG.E R9, desc[UR4][R8.64] ;  /* 0x0000000408097981 */ /* 0x000ea2000c1e1900 */
[----:B------:R-:W-:-:S04]  /*01c0*/  LEA R4, P0, R12, UR10, 0x3 ;  /* 0x0000000a0c047c11 */ /* 0x000fc8000f8018ff */
[----:B------:R-:W-:-:S06]  /*01d0*/  LEA.HI.X R5, R12, UR11, R13, 0x3, P0 ;  /* 0x0000000b0c057c11 */ /* 0x000fcc00080f1c0d */
[----:B------:R-:W4:Y:S01]  /*01e0*/  LDG.E.64 R4, desc[UR4][R4.64] ;  /* 0x0000000404047981 */ /* 0x000f22000c1e1b00 */
[----:B--2---:R-:W-:-:S04]  /*01f0*/  IMAD R7, R0, UR6, R9 ;  /* 0x0000000600077c24 */ /* 0x004fc8000f8e0209 */
[----:B0-----:R-:W-:-:S06]  /*0200*/  IMAD.WIDE R6, R7, 0x8, R2 ;  /* 0x0000000807067825 */ /* 0x001fcc00078e0202 */
[----:B------:R-:W4:Y:S02]  /*0210*/  LDG.E.64 R6, desc[UR4][R6.64] ;  /* 0x0000000406067981 */ /* 0x000f24000c1e1b00 */
[----:B----4-:R-:W-:-:S14]  /*0220*/  DSETP.GTU.AND P0, PT, R6, R4, PT ;  /* 0x000000040600722a */ /* 0x010fdc0003f0c000 */
[----:B------:R-:W0:Y:S08]  /*0230*/  @!P0 LDC.64 R10, c[0x0][0x3b0] ;  /* 0x0000ec00ff0a8b82 */ /* 0x000e300000000a00 */
[----:B------:R-:W2:Y:S01]  /*0240*/  @P0 LDC.64 R8, c[0x0][0x3b8] ;  /* 0x0000ee00ff080b82 */ /* 0x000ea20000000a00 */
[----:B0-----:R-:W-:-:S05]  /*0250*/  @!P0 IADD3 R10, P1, PT, R15, R10, RZ ;  /* 0x0000000a0f0a8210 */ /* 0x001fca0007f3e0ff */
[----:B------:R-:W-:-:S05]  /*0260*/  @!P0 IMAD.X R11, R14, 0x1, R11, P1 ;  /* 0x000000010e0b8824 */ /* 0x000fca00008e060b */
[----:B------:R-:W4:Y:S01]  /*0270*/  @!P0 LDG.E R12, desc[UR4][R10.64] ;  /* 0x000000040a0c8981 */ /* 0x000f22000c1e1900 */
[----:B--2---:R-:W-:-:S05]  /*0280*/  @P0 IADD3 R8, P1, PT, R15, R8, RZ ;  /* 0x000000080f080210 */ /* 0x004fca0007f3e0ff */
[----:B------:R-:W-:-:S05]  /*0290*/  @P0 IMAD.X R9, R14, 0x1, R9, P1 ;  /* 0x000000010e090824 */ /* 0x000fca00008e0609 */
[----:B------:R-:W4:Y:S02]  /*02a0*/  @P0 LDG.E R12, desc[UR4][R8.64] ;  /* 0x00000004080c0981 */ /* 0x000f24000c1e1900 */
[----:B----4-:R-:W-:Y:S02]  /*02b0*/  SHF.R.S32.HI R13, RZ, 0x1f, R12 ;  /* 0x0000001fff0d7819 */ /* 0x010fe4000001140c */
[----:B---3--:R-:W-:-:S04]  /*02c0*/  IADD3 R4, P0, PT, R12, UR12, RZ ;  /* 0x0000000c0c047c10 */ /* 0x008fc8000ff1e0ff */
[----:B------:R-:W-:-:S05]  /*02d0*/  IADD3.X R5, PT, PT, R13, UR13, RZ, P0, !PT ;  /* 0x0000000d0d057c10 */ /* 0x000fca00087fe4ff */
[----:B------:R-:W2:Y:S01]  /*02e0*/  LDG.E.U8 R4, desc[UR4][R4.64] ;  /* 0x0000000404047981 */ /* 0x000ea2000c1e1100 */
[----:B-1----:R-:W-:Y:S02]  /*02f0*/  ISETP.LT.AND P1, PT, R12, UR7, PT ;  /* 0x000000070c007c0c */ /* 0x002fe4000bf21270 */
[----:B--2---:R-:W-:-:S13]  /*0300*/  ISETP.NE.AND P0, PT, R4, RZ, PT ;  /* 0x000000ff0400720c */ /* 0x004fda0003f05270 */
[----:B------:R-:W-:Y:S05]  /*0310*/  @!P0 BRA P1, `(.L_x_5) ;  /* 0xfffffffc00948947 */ /* 0x000fea000083ffff */
[----:B------:R-:W-:Y:S05]  /*0320*/  BSYNC.RECONVERGENT B0 ;  /* 0x0000000000007941 */ /* 0x000fea0003800200 */
.L_x_4:
[----:B------:R-:W0:Y:S01]  /*0330*/  LDCU.64 UR14, c[0x0][0x3a0] ;  /* 0x00007400ff0e77ac */ /* 0x000e220008000a00 */
[----:B------:R-:W1:Y:S01]  /*0340*/  LDC.64 R4, c[0x0][0x3c8] ;  /* 0x0000f200ff047b82 */ /* 0x000e620000000a00 */
[----:B0-----:R-:W-:-:S04]  /*0350*/  LEA R2, P0, R12, UR14, 0x3 ;  /* 0x0000000e0c027c11 */ /* 0x001fc8000f8018ff */
[----:B------:R-:W-:-:S06]  /*0360*/  LEA.HI.X R3, R12, UR15, R13, 0x3, P0 ;  /* 0x0000000f0c037c11 */ /* 0x000fcc00080f1c0d */
[----:B------:R-:W2:Y:S01]  /*0370*/  LDG.E.64 R2, desc[UR4][R2.64] ;  /* 0x0000000402027981 */ /* 0x000ea2000c1e1b00 */
[----:B-1----:R-:W-:-:S05]  /*0380*/  IMAD.WIDE R4, R0, 0x8, R4 ;  /* 0x0000000800047825 */ /* 0x002fca00078e0204 */
[----:B--2---:R-:W-:Y:S01]  /*0390*/  STG.E.64 desc[UR4][R4.64], R2 ;  /* 0x0000000204007986 */ /* 0x004fe2000c101b04 */
[----:B------:R-:W-:Y:S05]  /*03a0*/  EXIT ;  /* 0x000000000000794d */ /* 0x000fea0003800000 */
.L_x_6:
        /* <DEDUP_REMOVED lines=13> */
.L_x_63:


//--------------------- .text._Z15kernelSplitDataPdPiiidiS0_S0_S0_S0_ --------------------------
	.section	.text._Z15kernelSplitDataPdPiiidiS0_S0_S0_S0_,"ax",@progbits
	.align	128
        .global         _Z15kernelSplitDataPdPiiidiS0_S0_S0_S0_
        .type           _Z15kernelSplitDataPdPiiidiS0_S0_S0_S0_,@function
        .size           _Z15kernelSplitDataPdPiiidiS0_S0_S0_S0_,(.L_x_64 - _Z15kernelSplitDataPdPiiidiS0_S0_S0_S0_)
        .other          _Z15kernelSplitDataPdPiiidiS0_S0_S0_S0_,@"STO_CUDA_ENTRY STV_DEFAULT"
_Z15kernelSplitDataPdPiiidiS0_S0_S0_S0_:
.text._Z15kernelSplitDataPdPiiidiS0_S0_S0_S0_:
        /* <DEDUP_REMOVED lines=9> */
[----:B------:R-:W1:Y:S01]  /*0090*/  LDCU.64 UR4, c[0x0][0x358] ;  /* 0x00006b00ff0477ac */ /* 0x000e620008000a00 */
[----:B------:R-:W2:Y:S06]  /*00a0*/  LDCU UR6, c[0x0][0x3a0] ;  /* 0x00007400ff0677ac */ /* 0x000eac0008000800 */
[----:B------:R-:W2:Y:S01]  /*00b0*/  LDC R7, c[0x0][0x394] ;  /* 0x0000e500ff077b82 */ /* 0x000ea20000000800 */
[----:B0-----:R-:W-:-:S07]  /*00c0*/  IMAD.WIDE R2, R5, 0x4, R2 ;  /* 0x0000000405027825 */ /* 0x001fce00078e0202 */
[----:B------:R-:W0:Y:S01]  /*00d0*/  LDC.64 R4, c[0x0][0x380] ;  /* 0x0000e000ff047b82 */ /* 0x000e220000000a00 */
[----:B-1----:R-:W2:Y:S02]  /*00e0*/  LDG.E R0, desc[UR4][R2.64] ;  /* 0x0000000402007981 */ /* 0x002ea4000c1e1900 */
[----:B--2---:R-:W-:Y:S01]  /*00f0*/  IMAD R7, R0, UR6, R7 ;  /* 0x0000000600077c24 */ /* 0x004fe2000f8e0207 */
[----:B------:R-:W1:Y:S03]  /*0100*/  LDCU.64 UR6, c[0x0][0x398] ;  /* 0x00007300ff0677ac */ /* 0x000e660008000a00 */
[----:B0-----:R-:W-:-:S06]  /*0110*/  IMAD.WIDE R4, R7, 0x8, R4 ;  /* 0x0000000807047825 */ /* 0x001fcc00078e0204 */
[----:B------:R-:W1:Y:S02]  /*0120*/  LDG.E.64 R4, desc[UR4][R4.64] ;  /* 0x0000000404047981 */ /* 0x000e64000c1e1b00 */
[----:B-1----:R-:W-:-:S14]  /*0130*/  DSETP.GTU.AND P0, PT, R4, UR6, PT ;  /* 0x0000000604007e2a */ /* 0x002fdc000bf0c000 */
[----:B------:R-:W-:Y:S05]  /*0140*/  @P0 BRA `(.L_x_7) ;  /* 0x0000000000400947 */ /* 0x000fea0003800000 */
[----:B------:R-:W0:Y:S01]  /*0150*/  S2R R5, SR_LANEID ;  /* 0x0000000000057919 */ /* 0x000e220000000000 */
[----:B------:R-:W-:Y:S01]  /*0160*/  VOTEU.ANY UR6, UPT, PT ;  /* 0x0000000000067886 */ /* 0x000fe200038e0100 */
[----:B------:R-:W1:Y:S01]  /*0170*/  LDC.64 R2, c[0x0][0x3b8] ;  /* 0x0000ee00ff027b82 */ /* 0x000e620000000a00 */
[----:B------:R-:W0:Y:S08]  /*0180*/  FLO.U32 R6, UR6 ;  /* 0x0000000600067d00 */ /* 0x000e3000080e0000 */
[----:B------:R-:W1:Y:S01]  /*0190*/  POPC R9, UR6 ;  /* 0x0000000600097d09 */ /* 0x000e620008000000 */
[----:B0-----:R-:W-:Y:S01]  /*01a0*/  ISETP.EQ.U32.AND P0, PT, R6, R5, PT ;  /* 0x000000050600720c */ /* 0x001fe20003f02070 */
[----:B------:R-:W0:Y:S01]  /*01b0*/  S2R R8, SR_LTMASK ;  /* 0x0000000000087919 */ /* 0x000e220000003900 */
[----:B------:R-:W2:Y:S11]  /*01c0*/  LDC.64 R4, c[0x0][0x3a8] ;  /* 0x0000ea00ff047b82 */ /* 0x000eb60000000a00 */
[----:B-1----:R-:W3:Y:S01]  /*01d0*/  @P0 ATOMG.E.ADD.STRONG.GPU PT, R3, desc[UR4][R2.64], R9 ;  /* 0x80000009020309a8 */ /* 0x002ee200081ef104 */
[----:B0-----:R-:W-:-:S06]  /*01e0*/  LOP3.LUT R8, R8, UR6, RZ, 0xc0, !PT ;  /* 0x0000000608087c12 */ /* 0x001fcc000f8ec0ff */
[----:B------:R-:W0:Y:S01]  /*01f0*/  POPC R8, R8 ;  /* 0x0000000800087309 */ /* 0x000e220000000000 */
[----:B---3--:R-:W0:Y:S02]  /*0200*/  SHFL.IDX PT, R7, R3, R6, 0x1f ;  /* 0x00001f0603077589 */ /* 0x008e2400000e0000 */
[----:B0-----:R-:W-:-:S05]  /*0210*/  IADD3 R7, PT, PT, R7, R8, RZ ;  /* 0x0000000807077210 */ /* 0x001fca0007ffe0ff */
[----:B--2---:R-:W-:-:S05]  /*0220*/  IMAD.WIDE R4, R7, 0x4, R4 ;  /* 0x0000000407047825 */ /* 0x004fca00078e0204 */
[----:B------:R-:W-:Y:S01]  /*0230*/  STG.E desc[UR4][R4.64], R0 ;  /* 0x0000000004007986 */ /* 0x000fe2000c101904 */
[----:B------:R-:W-:Y:S05]  /*0240*/  EXIT ;  /* 0x000000000000794d */ /* 0x000fea0003800000 */
.L_x_7:
        /* <DEDUP_REMOVED lines=16> */
.L_x_8:
        /* <DEDUP_REMOVED lines=11> */
.L_x_64:


//--------------------- .text._Z18kernelCalculateMSEPdPiiS_S_ --------------------------
	.section	.text._Z18kernelCalculateMSEPdPiiS_S_,"ax",@progbits
	.align	128
        .global         _Z18kernelCalculateMSEPdPiiS_S_
        .type           _Z18kernelCalculateMSEPdPiiS_S_,@function
        .size           _Z18kernelCalculateMSEPdPiiS_S_,(.L_x_59 - _Z18kernelCalculateMSEPdPiiS_S_)
        .other          _Z18kernelCalculateMSEPdPiiS_S_,@"STO_CUDA_ENTRY STV_DEFAULT"
_Z18kernelCalculateMSEPdPiiS_S_:
.text._Z18kernelCalculateMSEPdPiiS_S_:
[----:B------:R-:W-:Y:S01]  /*0000*/  LDC R1, c[0x0][0x37c] ;  /* 0x0000df00ff017b82 */ /* 0x000fe20000000800 */
[----:B------:R-:W0:Y:S07]  /*0010*/  S2R R0, SR_TID.X ;  /* 0x0000000000007919 */ /* 0x000e2e0000002100 */
[----:B------:R-:W0:Y:S01]  /*0020*/  S2UR UR4, SR_CTAID.X ;  /* 0x00000000000479c3 */ /* 0x000e220000002500 */
[----:B------:R-:W1:Y:S01]  /*0030*/  LDCU UR5, c[0x0][0x390] ;  /* 0x00007200ff0577ac */ /* 0x000e620008000800 */
[----:B------:R-:W2:Y:S06]  /*0040*/  LDCU.64 UR8, c[0x0][0x358] ;  /* 0x00006b00ff0877ac */ /* 0x000eac0008000a00 */
[----:B------:R-:W0:Y:S08]  /*0050*/  LDC R3, c[0x0][0x360] ;  /* 0x0000d800ff037b82 */ /* 0x000e300000000800 */
[----:B------:R-:W3:Y:S01]  /*0060*/  LDC.64 R4, c[0x0][0x388] ;  /* 0x0000e200ff047b82 */ /* 0x000ee20000000a00 */
[----:B0-----:R-:W-:-:S05]  /*0070*/  IMAD R7, R3, UR4, R0 ;  /* 0x0000000403077c24 */ /* 0x001fca000f8e0200 */
[----:B-1----:R-:W-:-:S13]  /*0080*/  ISETP.GE.AND P0, PT, R7, UR5, PT ;  /* 0x0000000507007c0c */ /* 0x002fda000bf06270 */
[----:B---3--:R-:W-:Y:S02]  /*0090*/  @!P0 IMAD.WIDE R4, R7, 0x4, R4 ;  /* 0x0000000407048825 */ /* 0x008fe400078e0204 */
[----:B------:R-:W0:Y:S04]  /*00a0*/  LDC.64 R6, c[0x0][0x380] ;  /* 0x0000e000ff067b82 */ /* 0x000e280000000a00 */
[----:B--2---:R-:W0:Y:S01]  /*00b0*/  @!P0 LDG.E R5, desc[UR8][R4.64] ;  /* 0x0000000804058981 */ /* 0x004e22000c1e1900 */
[----:B------:R-:W-:-:S03]  /*00c0*/  CS2R R8, SRZ ;  /* 0x0000000000087805 */ /* 0x000fc6000001ff00 */
[----:B------:R-:W1:Y:S01]  /*00d0*/  S2UR UR6, SR_CgaCtaId ;  /* 0x00000000000679c3 */ /* 0x000e620000008800 */
[----:B0-----:R-:W-:-:S05]  /*00e0*/  @!P0 IMAD.WIDE R6, R5, 0x8, R6 ;  /* 0x0000000805068825 */ /* 0x001fca00078e0206 */
[----:B------:R-:W2:Y:S01]  /*00f0*/  @!P0 LDG.E.64 R8, desc[UR8][R6.64] ;  /* 0x0000000806088981 */ /* 0x000ea2000c1e1b00 */
[----:B------:R-:W-:Y:S01]  /*0100*/  UMOV UR4, 0x400 ;  /* 0x0000040000047882 */ /* 0x000fe20000000000 */
[----:B------:R-:W-:Y:S01]  /*0110*/  CS2R R10, SRZ ;  /* 0x00000000000a7805 */ /* 0x000fe2000001ff00 */
[----:B------:R-:W-:Y:S02]  /*0120*/  UIADD3 UR5, UPT, UPT, UR4, 0x800, URZ ;  /* 0x0000080004057890 */ /* 0x000fe4000fffe0ff */
[----:B-1----:R-:W-:Y:S02]  /*0130*/  ULEA UR4, UR6, UR4, 0x18 ;  /* 0x0000000406047291 */ /* 0x002fe4000f8ec0ff */
[----:B------:R-:W-:-:S04]  /*0140*/  ULEA UR5, UR6, UR5, 0x18 ;  /* 0x0000000506057291 */ /* 0x000fc8000f8ec0ff */
[C---:B------:R-:W-:Y:S02]  /*0150*/  LEA R13, R0.reuse, UR4, 0x3 ;  /* 0x00000004000d7c11 */ /* 0x040fe4000f8e18ff */
[----:B------:R-:W-:Y:S01]  /*0160*/  LEA R15, R0, UR5, 0x3 ;  /* 0x00000005000f7c11 */ /* 0x000fe2000f8e18ff */
[----:B--2---:R-:W-:Y:S01]  /*0170*/  @!P0 DMUL R10, R8, R8 ;  /* 0x00000008080a8228 */ /* 0x004fe20000000000 */
[----:B------:R-:W-:Y:S01]  /*0180*/  ISETP.GE.U32.AND P0, PT, R3, 0x2, PT ;  /* 0x000000020300780c */ /* 0x000fe20003f06070 */
[----:B------:R0:W-:Y:S05]  /*0190*/  STS.64 [R13], R8 ;  /* 0x000000080d007388 */ /* 0x0001ea0000000a00 */
[----:B------:R0:W-:Y:S01]  /*01a0*/  STS.64 [R15], R10 ;  /* 0x0000000a0f007388 */ /* 0x0001e20000000a00 */
[----:B------:R-:W-:Y:S06]  /*01b0*/  BAR.SYNC.DEFER_BLOCKING 0x0 ;  /* 0x0000000000007b1d */ /* 0x000fec0000010000 */
[----:B------:R-:W-:Y:S05]  /*01c0*/  @!P0 BRA `(.L_x_9) ;  /* 0x00000000004c8947 */ /* 0x000fea0003800000 */
.L_x_12:
[----:B------:R-:W-:Y:S01]  /*01d0*/  SHF.R.U32.HI R12, RZ, 0x1, R3 ;  /* 0x00000001ff0c7819 */ /* 0x000fe20000011603 */
[----:B------:R-:W-:Y:S03]  /*01e0*/  BSSY.RECONVERGENT B0, `(.L_x_10) ;  /* 0x000000d000007945 */ /* 0x000fe60003800200 */
[----:B------:R-:W-:-:S13]  /*01f0*/  ISETP.GE.U32.AND P0, PT, R0, R12, PT ;  /* 0x0000000c0000720c */ /* 0x000fda0003f06070 */
[----:B-1----:R-:W-:Y:S05]  /*0200*/  @P0 BRA `(.L_x_11) ;  /* 0x0000000000280947 */ /* 0x002fea0003800000 */
[C---:B------:R-:W-:Y:S01]  /*0210*/  IMAD R2, R12.reuse, 0x8, R13 ;  /* 0x000000080c027824 */ /* 0x040fe200078e020d */
[----:B------:R-:W-:Y:S01]  /*0220*/  LDS.64 R6, [R13] ;  /* 0x000000000d067984 */ /* 0x000fe20000000a00 */
[----:B0-----:R-:W-:-:S03]  /*0230*/  IMAD R10, R12, 0x8, R15 ;  /* 0x000000080c0a7824 */ /* 0x001fc600078e020f */
[----:B------:R-:W0:Y:S02]  /*0240*/  LDS.64 R4, [R2] ;  /* 0x0000000002047984 */ /* 0x000e240000000a00 */
[----:B0-----:R-:W-:-:S07]  /*0250*/  DADD R4, R4, R6 ;  /* 0x0000000004047229 */ /* 0x001fce0000000006 */
[----:B------:R-:W-:Y:S04]  /*0260*/  STS.64 [R13], R4 ;  /* 0x000000040d007388 */ /* 0x000fe80000000a00 */
[----:B------:R-:W-:Y:S04]  /*0270*/  LDS.64 R6, [R10] ;  /* 0x000000000a067984 */ /* 0x000fe80000000a00 */
[----:B------:R-:W0:Y:S02]  /*0280*/  LDS.64 R8, [R15] ;  /* 0x000000000f087984 */ /* 0x000e240000000a00 */
[----:B0-----:R-:W-:-:S07]  /*0290*/  DADD R6, R6, R8 ;  /* 0x0000000006067229 */ /* 0x001fce0000000008 */
[----:B------:R1:W-:Y:S04]  /*02a0*/  STS.64 [R15], R6 ;  /* 0x000000060f007388 */ /* 0x0003e80000000a00 */
.L_x_11:
[----:B------:R-:W-:Y:S05]  /*02b0*/  BSYNC.RECONVERGENT B0 ;  /* 0x0000000000007941 */ /* 0x000fea0003800200 */
.L_x_10:
[----:B------:R-:W-:Y:S01]  /*02c0*/  BAR.SYNC.DEFER_BLOCKING 0x0 ;  /* 0x0000000000007b1d */ /* 0x000fe20000010000 */
[----:B------:R-:W-:Y:S01]  /*02d0*/  ISETP.GT.U32.AND P0, PT, R3, 0x3, PT ;  /* 0x000000030300780c */ /* 0x000fe20003f04070 */
[----:B------:R-:W-:-:S12]  /*02e0*/  IMAD.MOV.U32 R3, RZ, RZ, R12 ;  /* 0x000000ffff037224 */ /* 0x000fd800078e000c */
[----:B------:R-:W-:Y:S05]  /*02f0*/  @P0 BRA `(.L_x_12) ;  /* 0xfffffffc00b40947 */ /* 0x000fea000383ffff */
.L_x_9:
[----:B------:R-:W-:-:S13]  /*0300*/  ISETP.NE.AND P0, PT, R0, RZ, PT ;  /* 0x000000ff0000720c */ /* 0x000fda0003f05270 */
[----:B------:R-:W-:Y:S05]  /*0310*/  @P0 EXIT ;  /* 0x000000000000094d */ /* 0x000fea0003800000 */
[----:B------:R-:W1:Y:S01]  /*0320*/  LDCU UR4, c[0x0][0x390] ;  /* 0x00007200ff0477ac */ /* 0x000e620008000800 */
[----:B------:R-:W2:Y:S01]  /*0330*/  S2UR UR5, SR_CgaCtaId ;  /* 0x00000000000579c3 */ /* 0x000ea20000008800 */
[----:B------:R-:W-:Y:S01]  /*0340*/  IMAD.MOV.U32 R2, RZ, RZ, 0x1 ;  /* 0x00000001ff027424 */ /* 0x000fe200078e00ff */
[----:B-1----:R-:W1:Y:S01]  /*0350*/  I2F.F64 R6, UR4 ;  /* 0x0000000400067d12 */ /* 0x002e620008201c00 */
[----:B------:R-:W-:Y:S02]  /*0360*/  UMOV UR4, 0x400 ;  /* 0x0000040000047882 */ /* 0x000fe40000000000 */
[----:B--2---:R-:W-:-:S05]  /*0370*/  ULEA UR4, UR5, UR4, 0x18 ;  /* 0x0000000405047291 */ /* 0x004fca000f8ec0ff */
[----:B-1----:R-:W0:Y:S04]  /*0380*/  MUFU.RCP64H R3, R7 ;  /* 0x0000000700037308 */ /* 0x002e280000001800 */
[----:B------:R-:W1:Y:S01]  /*0390*/  LDS.64 R4, [UR4] ;  /* 0x00000004ff047984 */ /* 0x000e620008000a00 */
[----:B0-----:R-:W-:-:S08]  /*03a0*/  DFMA R8, -R6, R2, 1 ;  /* 0x3ff000000608742b */ /* 0x001fd00000000102 */
[----:B------:R-:W-:-:S08]  /*03b0*/  DFMA R8, R8, R8, R8 ;  /* 0x000000080808722b */ /* 0x000fd00000000008 */
[----:B------:R-:W-:-:S08]  /*03c0*/  DFMA R8, R2, R8, R2 ;  /* 0x000000080208722b */ /* 0x000fd00000000002 */
[----:B------:R-:W-:Y:S01]  /*03d0*/  DFMA R2, -R6, R8, 1 ;  /* 0x3ff000000602742b */ /* 0x000fe20000000108 */
[----:B-1----:R-:W-:-:S07]  /*03e0*/  FSETP.GEU.AND P1, PT, |R5|, 6.5827683646048100446e-37, PT ;  /* 0x036000000500780b */ /* 0x002fce0003f2e200 */
[----:B------:R-:W-:-:S08]  /*03f0*/  DFMA R2, R8, R2, R8 ;  /* 0x000000020802722b */ /* 0x000fd00000000008 */
[----:B------:R-:W-:-:S08]  /*0400*/  DMUL R8, R4, R2 ;  /* 0x0000000204087228 */ /* 0x000fd00000000000 */
[----:B------:R-:W-:-:S08]  /*0410*/  DFMA R10, -R6, R8, R4 ;  /* 0x00000008060a722b */ /* 0x000fd00000000104 */
[----:B------:R-:W-:-:S10]  /*0420*/  DFMA R2, R2, R10, R8 ;  /* 0x0000000a0202722b */ /* 0x000fd40000000008 */
[----:B------:R-:W-:-:S05]  /*0430*/  FFMA R0, RZ, R7, R3 ;  /* 0x00000007ff007223 */ /* 0x000fca0000000003 */
[----:B------:R-:W-:-:S13]  /*0440*/  FSETP.GT.AND P0, PT, |R0|, 1.469367938527859385e-39, PT ;  /* 0x001000000000780b */ /* 0x000fda0003f04200 */
[----:B------:R-:W-:Y:S05]  /*0450*/  @P0 BRA P1, `(.L_x_13) ;  /* 0x0000000000200947 */ /* 0x000fea0000800000 */
[----:B------:R-:W-:Y:S01]  /*0460*/  IMAD.MOV.U32 R8, RZ, RZ, R4 ;  /* 0x000000ffff087224 */ /* 0x000fe200078e0004 */
[----:B------:R-:W-:Y:S01]  /*0470*/  MOV R0, 0x4c0 ;  /* 0x000004c000007802 */ /* 0x000fe20000000f00 */
[----:B------:R-:W-:Y:S02]  /*0480*/  IMAD.MOV.U32 R9, RZ, RZ, R5 ;  /* 0x000000ffff097224 */ /* 0x000fe400078e0005 */
[----:B------:R-:W-:Y:S02]  /*0490*/  IMAD.MOV.U32 R12, RZ, RZ, R6 ;  /* 0x000000ffff0c7224 */ /* 0x000fe400078e0006 */
[----:B------:R-:W-:-:S07]  /*04a0*/  IMAD.MOV.U32 R13, RZ, RZ, R7 ;  /* 0x000000ffff0d7224 */ /* 0x000fce00078e0007 */
[----:B------:R-:W-:Y:S05]  /*04b0*/  CALL.REL.NOINC `($__internal_0_$__cuda_sm20_div_rn_f64_full) ;  /* 0x0000000000807944 */ /* 0x000fea0003c00000 */
[----:B------:R-:W-:Y:S02]  /*04c0*/  IMAD.MOV.U32 R2, RZ, RZ, R16 ;  /* 0x000000ffff027224 */ /* 0x000fe400078e0010 */
[----:B------:R-:W-:-:S07]  /*04d0*/  IMAD.MOV.U32 R3, RZ, RZ, R17 ;  /* 0x000000ffff037224 */ /* 0x000fce00078e0011 */
.L_x_13:
[----:B------:R-:W0:Y:S01]  /*04e0*/  S2UR UR5, SR_CgaCtaId ;  /* 0x00000000000579c3 */ /* 0x000e220000008800 */
[----:B------:R-:W1:Y:S01]  /*04f0*/  MUFU.RCP64H R5, R7 ;  /* 0x0000000700057308 */ /* 0x000e620000001800 */
[----:B------:R-:W-:Y:S01]  /*0500*/  UMOV UR4, 0x400 ;  /* 0x0000040000047882 */ /* 0x000fe20000000000 */
[----:B------:R-:W-:-:S06]  /*0510*/  IMAD.MOV.U32 R4, RZ, RZ, 0x1 ;  /* 0x00000001ff047424 */ /* 0x000fcc00078e00ff */
[----:B-1----:R-:W-:Y:S01]  /*0520*/  DFMA R10, -R6, R4, 1 ;  /* 0x3ff00000060a742b */ /* 0x002fe20000000104 */
[----:B0-----:R-:W-:-:S07]  /*0530*/  ULEA UR4, UR5, UR4, 0x18 ;  /* 0x0000000405047291 */ /* 0x001fce000f8ec0ff */
[----:B------:R-:W-:Y:S02]  /*0540*/  DFMA R10, R10, R10, R10 ;  /* 0x0000000a0a0a722b */ /* 0x000fe4000000000a */
[----:B------:R-:W0:Y:S06]  /*0550*/  LDS.64 R8, [UR4+0x800] ;  /* 0x00080004ff087984 */ /* 0x000e2c0008000a00 */
[----:B------:R-:W-:-:S08]  /*0560*/  DFMA R10, R4, R10, R4 ;  /* 0x0000000a040a722b */ /* 0x000fd00000000004 */
[----:B------:R-:W-:-:S08]  /*0570*/  DFMA R4, -R6, R10, 1 ;  /* 0x3ff000000604742b */ /* 0x000fd0000000010a */
[----:B------:R-:W-:Y:S01]  /*0580*/  DFMA R14, R10, R4, R10 ;  /* 0x000000040a0e722b */ /* 0x000fe2000000000a */
[----:B------:R-:W1:Y:S07]  /*0590*/  LDC.64 R10, c[0x0][0x398] ;  /* 0x0000e600ff0a7b82 */ /* 0x000e6e0000000a00 */
[----:B0-----:R-:W-:Y:S01]  /*05a0*/  DMUL R4, R14, R8 ;  /* 0x000000080e047228 */ /* 0x001fe20000000000 */
[----:B------:R-:W-:Y:S01]  /*05b0*/  FSETP.GEU.AND P1, PT, |R9|, 6.5827683646048100446e-37, PT ;  /* 0x036000000900780b */ /* 0x000fe20003f2e200 */
[----:B-1----:R0:W-:Y:S06]  /*05c0*/  STG.E.64 desc[UR8][R10.64], R2 ;  /* 0x000000020a007986 */ /* 0x0021ec000c101b08 */
[----:B------:R-:W-:-:S08]  /*05d0*/  DFMA R12, -R6, R4, R8 ;  /* 0x00000004060c722b */ /* 0x000fd00000000108 */
[----:B------:R-:W-:-:S10]  /*05e0*/  DFMA R4, R14, R12, R4 ;  /* 0x0000000c0e04722b */ /* 0x000fd40000000004 */
[----:B------:R-:W-:-:S05]  /*05f0*/  FFMA R0, RZ, R7, R5 ;  /* 0x00000007ff007223 */ /* 0x000fca0000000005 */
[----:B------:R-:W-:-:S13]  /*0600*/  FSETP.GT.AND P0, PT, |R0|, 1.469367938527859385e-39, PT ;  /* 0x001000000000780b */ /* 0x000fda0003f04200 */
[----:B0-----:R-:W-:Y:S05]  /*0610*/  @P0 BRA P1, `(.L_x_14) ;  /* 0x0000000000180947 */ /* 0x001fea0000800000 */
[----:B------:R-:W-:Y:S01]  /*0620*/  IMAD.MOV.U32 R12, RZ, RZ, R6 ;  /* 0x000000ffff0c7224 */ /* 0x000fe200078e0006 */
[----:B------:R-:W-:Y:S01]  /*0630*/  MOV R0, 0x660 ;  /* 0x0000066000007802 */ /* 0x000fe20000000f00 */
[----:B------:R-:W-:-:S07]  /*0640*/  IMAD.MOV.U32 R13, RZ, RZ, R7 ;  /* 0x000000ffff0d7224 */ /* 0x000fce00078e0007 */
[----:B------:R-:W-:Y:S05]  /*0650*/  CALL.REL.NOINC `($__internal_0_$__cuda_sm20_div_rn_f64_full) ;  /* 0x0000000000187944 */ /* 0x000fea0003c00000 */
[----:B------:R-:W-:Y:S02]  /*0660*/  IMAD.MOV.U32 R4, RZ, RZ, R16 ;  /* 0x000000ffff047224 */ /* 0x000fe400078e0010 */
[----:B------:R-:W-:-:S07]  /*0670*/  IMAD.MOV.U32 R5, RZ, RZ, R17 ;  /* 0x000000ffff057224 */ /* 0x000fce00078e0011 */
.L_x_14:
[----:B------:R-:W0:Y:S01]  /*0680*/  LDC.64 R6, c[0x0][0x3a0] ;  /* 0x0000e800ff067b82 */ /* 0x000e220000000a00 */
[----:B------:R-:W-:-:S07]  /*0690*/  DFMA R2, -R2, R2, R4 ;  /* 0x000000020202722b */ /* 0x000fce0000000104 */
[----:B0-----:R-:W-:Y:S01]  /*06a0*/  STG.E.64 desc[UR8][R6.64], R2 ;  /* 0x0000000206007986 */ /* 0x001fe2000c101b08 */
[----:B------:R-:W-:Y:S05]  /*06b0*/  EXIT ;  /* 0x000000000000794d */ /* 0x000fea0003800000 */
        .weak           $__internal_0_$__cuda_sm20_div_rn_f64_full
        .type           $__internal_0_$__cuda_sm20_div_rn_f64_full,@function
        .size           $__internal_0_$__cuda_sm20_div_rn_f64_full,(.L_x_59 - $__internal_0_$__cuda_sm20_div_rn_f64_full)
$__internal_0_$__cuda_sm20_div_rn_f64_full:
[C---:B------:R-:W-:Y:S01]  /*06c0*/  FSETP.GEU.AND P0, PT, |R13|.reuse, 1.469367938527859385e-39, PT ;  /* 0x001000000d00780b */ /* 0x040fe20003f0e200 */
[----:B------:R-:W-:Y:S01]  /*06d0*/  IMAD.MOV.U32 R14, RZ, RZ, 0x1 ;  /* 0x00000001ff0e7424 */ /* 0x000fe200078e00ff */
[C---:B------:R-:W-:Y:S01]  /*06e0*/  LOP3.LUT R10, R13.reuse, 0x800fffff, RZ, 0xc0, !PT ;  /* 0x800fffff0d0a7812 */ /* 0x040fe200078ec0ff */
[----:B------:R-:W-:Y:S01]  /*06f0*/  IMAD.MOV.U32 R17, RZ, RZ, 0x1ca00000 ;  /* 0x1ca00000ff117424 */ /* 0x000fe200078e00ff */
[----:B------:R-:W-:Y:S02]  /*0700*/  LOP3.LUT R21, R13, 0x7ff00000, RZ, 0xc0, !PT ;  /* 0x7ff000000d157812 */ /* 0x000fe400078ec0ff */
[----:B------:R-:W-:Y:S01]  /*0710*/  LOP3.LUT R11, R10, 0x3ff00000, RZ, 0xfc, !PT ;  /* 0x3ff000000a0b7812 */ /* 0x000fe200078efcff */
[----:B------:R-:W-:Y:S01]  /*0720*/  IMAD.MOV.U32 R10, RZ, RZ, R12 ;  /* 0x000000ffff0a7224 */ /* 0x000fe200078e000c */
[----:B------:R-:W-:-:S04]  /*0730*/  LOP3.LUT R16, R9, 0x7ff00000, RZ, 0xc0, !PT ;  /* 0x7ff0000009107812 */ /* 0x000fc800078ec0ff */
[----:B------:R-:W-:Y:S01]  /*0740*/  ISETP.GE.U32.AND P1, PT, R16, R21, PT ;  /* 0x000000151000720c */ /* 0x000fe20003f26070 */
[----:B------:R-:W-:Y:S01]  /*0750*/  @!P0 DMUL R10, R12, 8.98846567431157953865e+307 ;  /* 0x7fe000000c0a8828 */ /* 0x000fe20000000000 */
[----:B------:R-:W-:-:S05]  /*0760*/  IMAD.MOV.U32 R22, RZ, RZ, R16 ;  /* 0x000000ffff167224 */ /* 0x000fca00078e0010 */
[----:B------:R-:W0:Y:S02]  /*0770*/  MUFU.RCP64H R15, R11 ;  /* 0x0000000b000f7308 */ /* 0x000e240000001800 */
[----:B0-----:R-:W-:-:S08]  /*0780*/  DFMA R4, R14, -R10, 1 ;  /* 0x3ff000000e04742b */ /* 0x001fd0000000080a */
[----:B------:R-:W-:-:S08]  /*0790*/  DFMA R4, R4, R4, R4 ;  /* 0x000000040404722b */ /* 0x000fd00000000004 */
[----:B------:R-:W-:Y:S01]  /*07a0*/  DFMA R14, R14, R4, R14 ;  /* 0x000000040e0e722b */ /* 0x000fe2000000000e */
[----:B------:R-:W-:Y:S01]  /*07b0*/  SEL R5, R17, 0x63400000, !P1 ;  /* 0x6340000011057807 */ /* 0x000fe20004800000 */
[----:B------:R-:W-:Y:S01]  /*07c0*/  IMAD.MOV.U32 R4, RZ, RZ, R8 ;  /* 0x000000ffff047224 */ /* 0x000fe200078e0008 */
[----:B------:R-:W-:Y:S02]  /*07d0*/  FSETP.GEU.AND P1, PT, |R9|, 1.469367938527859385e-39, PT ;  /* 0x001000000900780b */ /* 0x000fe40003f2e200 */
[----:B------:R-:W-:-:S03]  /*07e0*/  LOP3.LUT R5, R5, 0x800fffff, R9, 0xf8, !PT ;  /* 0x800fffff05057812 */ /* 0x000fc600078ef809 */
[----:B------:R-:W-:-:S08]  /*07f0*/  DFMA R18, R14, -R10, 1 ;  /* 0x3ff000000e12742b */ /* 0x000fd0000000080a */
[----:B------:R-:W-:Y:S01]  /*0800*/  DFMA R14, R14, R18, R14 ;  /* 0x000000120e0e722b */ /* 0x000fe2000000000e */
[----:B------:R-:W-:Y:S10]  /*0810*/  @P1 BRA `(.L_x_15) ;  /* 0x0000000000201947 */ /* 0x000ff40003800000 */
[----:B------:R-:W-:Y:S01]  /*0820*/  LOP3.LUT R19, R13, 0x7ff00000, RZ, 0xc0, !PT ;  /* 0x7ff000000d137812 */ /* 0x000fe200078ec0ff */
[----:B------:R-:W-:-:S03]  /*0830*/  IMAD.MOV.U32 R18, RZ, RZ, RZ ;  /* 0x000000ffff127224 */ /* 0x000fc600078e00ff */
[----:B------:R-:W-:-:S04]  /*0840*/  ISETP.GE.U32.AND P1, PT, R16, R19, PT ;  /* 0x000000131000720c */ /* 0x000fc80003f26070 */
[----:B------:R-:W-:-:S04]  /*0850*/  SEL R19, R17, 0x63400000, !P1 ;  /* 0x6340000011137807 */ /* 0x000fc80004800000 */
[----:B------:R-:W-:-:S04]  /*0860*/  LOP3.LUT R19, R19, 0x80000000, R9, 0xf8, !PT ;  /* 0x8000000013137812 */ /* 0x000fc800078ef809 */
[----:B------:R-:W-:-:S06]  /*0870*/  LOP3.LUT R19, R19, 0x100000, RZ, 0xfc, !PT ;  /* 0x0010000013137812 */ /* 0x000fcc00078efcff */
[----:B------:R-:W-:-:S10]  /*0880*/  DFMA R4, R4, 2, -R18 ;  /* 0x400000000404782b */ /* 0x000fd40000000812 */
[----:B------:R-:W-:-:S07]  /*0890*/  LOP3.LUT R22, R5, 0x7ff00000, RZ, 0xc0, !PT ;  /* 0x7ff0000005167812 */ /* 0x000fce00078ec0ff */
.L_x_15:
[----:B------:R-:W-:Y:S01]  /*08a0*/  IMAD.MOV.U32 R23, RZ, RZ, R21 ;  /* 0x000000ffff177224 */ /* 0x000fe200078e0015 */
[----:B------:R-:W-:Y:S01]  /*08b0*/  @!P0 LOP3.LUT R23, R11, 0x7ff00000, RZ, 0xc0, !PT ;  /* 0x7ff000000b178812 */ /* 0x000fe200078ec0ff */
[----:B------:R-:W-:Y:S01]  /*08c0*/  VIADD R24, R22, 0xffffffff ;  /* 0xffffffff16187836 */ /* 0x000fe20000000000 */
[----:B------:R-:W-:-:S03]  /*08d0*/  DMUL R18, R14, R4 ;  /* 0x000000040e127228 */ /* 0x000fc60000000000 */
[----:B------:R-:W-:Y:S01]  /*08e0*/  VIADD R25, R23, 0xffffffff ;  /* 0xffffffff17197836 */ /* 0x000fe20000000000 */
[----:B------:R-:W-:-:S04]  /*08f0*/  ISETP.GT.U32.AND P0, PT, R24, 0x7feffffe, PT ;  /* 0x7feffffe1800780c */ /* 0x000fc80003f04070 */
[----:B------:R-:W-:Y:S01]  /*0900*/  ISETP.GT.U32.OR P0, PT, R25, 0x7feffffe, P0 ;  /* 0x7feffffe1900780c */ /* 0x000fe20000704470 */
[----:B------:R-:W-:-:S08]  /*0910*/  DFMA R20, R18, -R10, R4 ;  /* 0x8000000a1214722b */ /* 0x000fd00000000004 */
[----:B------:R-:W-:-:S04]  /*0920*/  DFMA R14, R14, R20, R18 ;  /* 0x000000140e0e722b */ /* 0x000fc80000000012 */
[----:B------:R-:W-:Y:S07]  /*0930*/  @P0 BRA `(.L_x_16) ;  /* 0x00000000006c0947 */ /* 0x000fee0003800000 */
[----:B------:R-:W-:-:S04]  /*0940*/  LOP3.LUT R9, R13, 0x7ff00000, RZ, 0xc0, !PT ;  /* 0x7ff000000d097812 */ /* 0x000fc800078ec0ff */
[CC--:B------:R-:W-:Y:S02]  /*0950*/  VIADDMNMX R8, R16.reuse, -R9.reuse, 0xb9600000, !PT ;  /* 0xb960000010087446 */ /* 0x0c0fe40007800909 */
[----:B------:R-:W-:Y:S02]  /*0960*/  ISETP.GE.U32.AND P0, PT, R16, R9, PT ;  /* 0x000000091000720c */ /* 0x000fe40003f06070 */
[----:B------:R-:W-:Y:S02]  /*0970*/  VIMNMX R8, PT, PT, R8, 0x46a00000, PT ;  /* 0x46a0000008087848 */ /* 0x000fe40003fe0100 */
[----:B------:R-:W-:-:S05]  /*0980*/  SEL R17, R17, 0x63400000, !P0 ;  /* 0x6340000011117807 */ /* 0x000fca0004000000 */
[----:B------:R-:W-:Y:S02]  /*0990*/  IMAD.IADD R18, R8, 0x1, -R17 ;  /* 0x0000000108127824 */ /* 0x000fe400078e0a11 */
[----:B------:R-:W-:Y:S02]  /*09a0*/  IMAD.MOV.U32 R8, RZ, RZ, RZ ;  /* 0x000000ffff087224 */ /* 0x000fe400078e00ff */
[----:B------:R-:W-:-:S06]  /*09b0*/  VIADD R9, R18, 0x7fe00000 ;  /* 0x7fe0000012097836 */ /* 0x000fcc0000000000 */
[----:B------:R-:W-:-:S10]  /*09c0*/  DMUL R16, R14, R8 ;  /* 0x000000080e107228 */ /* 0x000fd40000000000 */
[----:B------:R-:W-:-:S13]  /*09d0*/  FSETP.GTU.AND P0, PT, |R17|, 1.469367938527859385e-39, PT ;  /* 0x001000001100780b */ /* 0x000fda0003f0c200 */
[----:B------:R-:W-:Y:S05]  /*09e0*/  @P0 BRA `(.L_x_17) ;  /* 0x0000000000940947 */ /* 0x000fea0003800000 */
[----:B------:R-:W-:Y:S01]  /*09f0*/  DFMA R4, R14, -R10, R4 ;  /* 0x8000000a0e04722b */ /* 0x000fe20000000004 */
[----:B------:R-:W-:-:S09]  /*0a00*/  IMAD.MOV.U32 R8, RZ, RZ, RZ ;  /* 0x000000ffff087224 */ /* 0x000fd200078e00ff */
[C---:B------:R-:W-:Y:S02]  /*0a10*/  FSETP.NEU.AND P0, PT, R5.reuse, RZ, PT ;  /* 0x000000ff0500720b */ /* 0x040fe40003f0d000 */
[----:B------:R-:W-:-:S04]  /*0a20*/  LOP3.LUT R13, R5, 0x80000000, R13, 0x48, !PT ;  /* 0x80000000050d7812 */ /* 0x000fc800078e480d */
[----:B------:R-:W-:-:S07]  /*0a30*/  LOP3.LUT R9, R13, R9, RZ, 0xfc, !PT ;  /* 0x000000090d097212 */ /* 0x000fce00078efcff */
[----:B------:R-:W-:Y:S05]  /*0a40*/  @!P0 BRA `(.L_x_17) ;  /* 0x00000000007c8947 */ /* 0x000fea0003800000 */
[----:B------:R-:W-:Y:S01]  /*0a50*/  IMAD.MOV R5, RZ, RZ, -R18 ;  /* 0x000000ffff057224 */ /* 0x000fe200078e0a12 */
[----:B------:R-:W-:Y:S01]  /*0a60*/  DMUL.RP R8, R14, R8 ;  /* 0x000000080e087228 */ /* 0x000fe20000008000 */
[----:B------:R-:W-:-:S06]  /*0a70*/  IMAD.MOV.U32 R4, RZ, RZ, RZ ;  /* 0x000000ffff047224 */ /* 0x000fcc00078e00ff */
[----:B------:R-:W-:-:S03]  /*0a80*/  DFMA R4, R16, -R4, R14 ;  /* 0x800000041004722b */ /* 0x000fc6000000000e */
[----:B------:R-:W-:-:S03]  /*0a90*/  LOP3.LUT R13, R9, R13, RZ, 0x3c, !PT ;  /* 0x0000000d090d7212 */ /* 0x000fc600078e3cff */
[----:B------:R-:W-:-:S04]  /*0aa0*/  IADD3 R4, PT, PT, -R18, -0x43300000, RZ ;  /* 0xbcd0000012047810 */ /* 0x000fc80007ffe1ff */
[----:B------:R-:W-:-:S04]  /*0ab0*/  FSETP.NEU.AND P0, PT, |R5|, R4, PT ;  /* 0x000000040500720b */ /* 0x000fc80003f0d200 */
[----:B------:R-:W-:Y:S02]  /*0ac0*/  FSEL R16, R8, R16, !P0 ;  /* 0x0000001008107208 */ /* 0x000fe40004000000 */
[----:B------:R-:W-:Y:S01]  /*0ad0*/  FSEL R17, R13, R17, !P0 ;  /* 0x000000110d117208 */ /* 0x000fe20004000000 */
[----:B------:R-:W-:Y:S06]  /*0ae0*/  BRA `(.L_x_17) ;  /* 0x0000000000547947 */ /* 0x000fec0003800000 */
.L_x_16:
[----:B------:R-:W-:-:S14]  /*0af0*/  DSETP.NAN.AND P0, PT, R8, R8, PT ;  /* 0x000000080800722a */ /* 0x000fdc0003f08000 */
[----:B------:R-:W-:Y:S05]  /*0b00*/  @P0 BRA `(.L_x_18) ;  /* 0x0000000000440947 */ /* 0x000fea0003800000 */
[----:B------:R-:W-:-:S14]  /*0b10*/  DSETP.NAN.AND P0, PT, R12, R12, PT ;  /* 0x0000000c0c00722a */ /* 0x000fdc0003f08000 */
[----:B------:R-:W-:Y:S05]  /*0b20*/  @P0 BRA `(.L_x_19) ;  /* 0x0000000000300947 */ /* 0x000fea0003800000 */
[----:B------:R-:W-:Y:S01]  /*0b30*/  ISETP.NE.AND P0, PT, R22, R23, PT ;  /* 0x000000171600720c */ /* 0x000fe20003f05270 */
[----:B------:R-:W-:Y:S02]  /*0b40*/  IMAD.MOV.U32 R16, RZ, RZ, 0x0 ;  /* 0x00000000ff107424 */ /* 0x000fe400078e00ff */
[----:B------:R-:W-:-:S10]  /*0b50*/  IMAD.MOV.U32 R17, RZ, RZ, -0x80000 ;  /* 0xfff80000ff117424 */ /* 0x000fd400078e00ff */
[----:B------:R-:W-:Y:S05]  /*0b60*/  @!P0 BRA `(.L_x_17) ;  /* 0x0000000000348947 */ /* 0x000fea0003800000 */
[----:B------:R-:W-:Y:S02]  /*0b70*/  ISETP.NE.AND P0, PT, R22, 0x7ff00000, PT ;  /* 0x7ff000001600780c */ /* 0x000fe40003f05270 */
[----:B------:R-:W-:Y:S02]  /*0b80*/  LOP3.LUT R17, R9, 0x80000000, R13, 0x48, !PT ;  /* 0x8000000009117812 */ /* 0x000fe400078e480d */
[----:B------:R-:W-:-:S13]  /*0b90*/  ISETP.EQ.OR P0, PT, R23, RZ, !P0 ;  /* 0x000000ff1700720c */ /* 0x000fda0004702670 */
[----:B------:R-:W-:Y:S01]  /*0ba0*/  @P0 LOP3.LUT R4, R17, 0x7ff00000, RZ, 0xfc, !PT ;  /* 0x7ff0000011040812 */ /* 0x000fe200078efcff */
[----:B------:R-:W-:Y:S02]  /*0bb0*/  @!P0 IMAD.MOV.U32 R16, RZ, RZ, RZ ;  /* 0x000000ffff108224 */ /* 0x000fe400078e00ff */
[----:B------:R-:W-:Y:S02]  /*0bc0*/  @P0 IMAD.MOV.U32 R16, RZ, RZ, RZ ;  /* 0x000000ffff100224 */ /* 0x000fe400078e00ff */
[----:B------:R-:W-:Y:S01]  /*0bd0*/  @P0 IMAD.MOV.U32 R17, RZ, RZ, R4 ;  /* 0x000000ffff110224 */ /* 0x000fe200078e0004 */
[----:B------:R-:W-:Y:S06]  /*0be0*/  BRA `(.L_x_17) ;  /* 0x0000000000147947 */ /* 0x000fec0003800000 */
.L_x_19:
[----:B------:R-:W-:Y:S01]  /*0bf0*/  LOP3.LUT R17, R13, 0x80000, RZ, 0xfc, !PT ;  /* 0x000800000d117812 */ /* 0x000fe200078efcff */
[----:B------:R-:W-:Y:S01]  /*0c00*/  IMAD.MOV.U32 R16, RZ, RZ, R12 ;  /* 0x000000ffff107224 */ /* 0x000fe200078e000c */
[----:B------:R-:W-:Y:S06]  /*0c10*/  BRA `(.L_x_17) ;  /* 0x0000000000087947 */ /* 0x000fec0003800000 */
.L_x_18:
[----:B------:R-:W-:Y:S01]  /*0c20*/  LOP3.LUT R17, R9, 0x80000, RZ, 0xfc, !PT ;  /* 0x0008000009117812 */ /* 0x000fe200078efcff */
[----:B------:R-:W-:-:S07]  /*0c30*/  IMAD.MOV.U32 R16, RZ, RZ, R8 ;  /* 0x000000ffff107224 */ /* 0x000fce00078e0008 */
.L_x_17:
[----:B------:R-:W-:Y:S02]  /*0c40*/  IMAD.MOV.U32 R4, RZ, RZ, R0 ;  /* 0x000000ffff047224 */ /* 0x000fe400078e0000 */
[----:B------:R-:W-:-:S04]  /*0c50*/  IMAD.MOV.U32 R5, RZ, RZ, 0x0 ;  /* 0x00000000ff057424 */ /* 0x000fc800078e00ff */
[----:B------:R-:W-:Y:S05]  /*0c60*/  RET.REL.NODEC R4 `(_Z18kernelCalculateMSEPdPiiS_S_) ;  /* 0xfffffff004e47950 */ /* 0x000fea0003c3ffff */
.L_x_20:
        /* <DEDUP_REMOVED lines=9> */
.L_x_59:


//--------------------- .text._Z19kernelCalculateGiniPdPiiS0_iS_ --------------------------
	.section	.text._Z19kernelCalculateGiniPdPiiS0_iS_,"ax",@progbits
	.align	128
        .global         _Z19kernelCalculateGiniPdPiiS0_iS_
        .type           _Z19kernelCalculateGiniPdPiiS0_iS_,@function
        .size           _Z19kernelCalculateGiniPdPiiS0_iS_,(.L_x_60 - _Z19kernelCalculateGiniPdPiiS0_iS_)
        .other          _Z19kernelCalculateGiniPdPiiS0_iS_,@"STO_CUDA_ENTRY STV_DEFAULT"
_Z19kernelCalculateGiniPdPiiS0_iS_:
.text._Z19kernelCalculateGiniPdPiiS0_iS_:
[----:B------:R-:W-:Y:S01]  /*0000*/  LDC R1, c[0x0][0x37c] ;  /* 0x0000df00ff017b82 */ /* 0x000fe20000000800 */
[----:B------:R-:W0:Y:S01]  /*0010*/  S2R R2, SR_TID.X ;  /* 0x0000000000027919 */ /* 0x000e220000002100 */
[----:B------:R-:W0:Y:S06]  /*0020*/  LDCU UR9, c[0x0][0x3a0] ;  /* 0x00007400ff0977ac */ /* 0x000e2c0008000800 */
[----:B------:R-:W1:Y:S01]  /*0030*/  S2UR UR4, SR_CTAID.X ;  /* 0x00000000000479c3 */ /* 0x000e620000002500 */
[----:B------:R-:W-:Y:S01]  /*0040*/  BSSY.RECONVERGENT B0, `(.L_x_21) ;  /* 0x000001f000007945 */ /* 0x000fe20003800200 */
[----:B------:R-:W2:Y:S01]  /*0050*/  LDCU UR12, c[0x0][0x390] ;  /* 0x00007200ff0c77ac */ /* 0x000ea20008000800 */
[----:B------:R-:W3:Y:S05]  /*0060*/  LDCU.64 UR10, c[0x0][0x358] ;  /* 0x00006b00ff0a77ac */ /* 0x000eea0008000a00 */
[----:B------:R-:W1:Y:S01]  /*0070*/  LDC R5, c[0x0][0x360] ;  /* 0x0000d800ff057b82 */ /* 0x000e620000000800 */
[C---:B0-----:R-:W-:Y:S01]  /*0080*/  ISETP.GE.AND P0, PT, R2.reuse, UR9, PT ;  /* 0x0000000902007c0c */ /* 0x041fe2000bf06270 */
[----:B-1----:R-:W-:Y:S01]  /*0090*/  IMAD R5, R5, UR4, R2 ;  /* 0x0000000405057c24 */ /* 0x002fe2000f8e0202 */
[----:B------:R-:W-:-:S04]  /*00a0*/  ISETP.NE.AND P1, PT, R2, RZ, PT ;  /* 0x000000ff0200720c */ /* 0x000fc80003f25270 */
[----:B--2---:R-:W-:-:S07]  /*00b0*/  ISETP.GE.AND P2, PT, R5, UR12, PT ;  /* 0x0000000c05007c0c */ /* 0x004fce000bf46270 */
[----:B------:R-:W0:Y:S01]  /*00c0*/  @!P0 S2R R3, SR_CgaCtaId ;  /* 0x0000000000038919 */ /* 0x000e220000008800 */
[----:B------:R-:W-:-:S04]  /*00d0*/  @!P0 MOV R0, 0x400 ;  /* 0x0000040000008802 */ /* 0x000fc80000000f00 */
[----:B0-----:R-:W-:-:S05]  /*00e0*/  @!P0 LEA R0, R3, R0, 0x18 ;  /* 0x0000000003008211 */ /* 0x001fca00078ec0ff */
[----:B------:R-:W-:-:S05]  /*00f0*/  @!P0 IMAD R0, R2, 0x4, R0 ;  /* 0x0000000402008824 */ /* 0x000fca00078e0200 */
[----:B------:R0:W-:Y:S01]  /*0100*/  @!P0 STS [R0], RZ ;  /* 0x000000ff00008388 */ /* 0x0001e20000000800 */
[----:B------:R-:W-:Y:S06]  /*0110*/  BAR.SYNC.DEFER_BLOCKING 0x0 ;  /* 0x0000000000007b1d */ /* 0x000fec0000010000 */
[----:B---3--:R-:W-:Y:S05]  /*0120*/  @P2 BRA `(.L_x_22) ;  /* 0x0000000000402947 */ /* 0x008fea0003800000 */
[----:B------:R-:W1:Y:S02]  /*0130*/  LDC.64 R2, c[0x0][0x388] ;  /* 0x0000e200ff027b82 */ /* 0x000e640000000a00 */
[----:B-1----:R-:W-:-:S06]  /*0140*/  IMAD.WIDE R2, R5, 0x4, R2 ;  /* 0x0000000405027825 */ /* 0x002fcc00078e0202 */
[----:B------:R-:W1:Y:S01]  /*0150*/  LDC.64 R4, c[0x0][0x380] ;  /* 0x0000e000ff047b82 */ /* 0x000e620000000a00 */
[----:B------:R-:W1:Y:S02]  /*0160*/  LDG.E R3, desc[UR10][R2.64] ;  /* 0x0000000a02037981 */ /* 0x000e64000c1e1900 */
[----:B-1----:R-:W-:-:S06]  /*0170*/  IMAD.WIDE R4, R3, 0x8, R4 ;  /* 0x0000000803047825 */ /* 0x002fcc00078e0204 */
[----:B------:R-:W2:Y:S02]  /*0180*/  LDG.E.64 R4, desc[UR10][R4.64] ;  /* 0x0000000a04047981 */ /* 0x000ea4000c1e1b00 */
[----:B--2---:R-:W-:-:S10]  /*0190*/  DADD R6, R4, 0.5 ;  /* 0x3fe0000004067429 */ /* 0x004fd40000000000 */
[----:B------:R-:W1:Y:S02]  /*01a0*/  F2I.F64.TRUNC R6, R6 ;  /* 0x0000000600067311 */ /* 0x000e64000030d100 */
[----:B-1----:R-:W-:-:S04]  /*01b0*/  ISETP.GE.AND P0, PT, R6, UR9, PT ;  /* 0x0000000906007c0c */ /* 0x002fc8000bf06270 */
[----:B------:R-:W-:-:S13]  /*01c0*/  ISETP.LT.OR P0, PT, R6, RZ, P0 ;  /* 0x000000ff0600720c */ /* 0x000fda0000701670 */
[----:B------:R-:W-:Y:S05]  /*01d0*/  @P0 BRA `(.L_x_22) ;  /* 0x0000000000140947 */ /* 0x000fea0003800000 */
[----:B------:R-:W1:Y:S01]  /*01e0*/  S2UR UR5, SR_CgaCtaId ;  /* 0x00000000000579c3 */ /* 0x000e620000008800 */
[----:B------:R-:W-:Y:S02]  /*01f0*/  UMOV UR4, 0x400 ;  /* 0x0000040000047882 */ /* 0x000fe40000000000 */
[----:B-1----:R-:W-:-:S06]  /*0200*/  ULEA UR4, UR5, UR4, 0x18 ;  /* 0x0000000405047291 */ /* 0x002fcc000f8ec0ff */
[----:B------:R-:W-:-:S05]  /*0210*/  LEA R6, R6, UR4, 0x2 ;  /* 0x0000000406067c11 */ /* 0x000fca000f8e10ff */
[----:B------:R1:W-:Y:S02]  /*0220*/  ATOMS.POPC.INC.32 RZ, [R6+URZ] ;  /* 0x0000000006ff7f8c */ /* 0x0003e4000d8000ff */
.L_x_22:
[----:B------:R-:W-:Y:S05]  /*0230*/  BSYNC.RECONVERGENT B0 ;  /* 0x0000000000007941 */ /* 0x000fea0003800200 */
.L_x_21:
[----:B------:R-:W-:Y:S06]  /*0240*/  BAR.SYNC.DEFER_BLOCKING 0x0 ;  /* 0x0000000000007b1d */ /* 0x000fec0000010000 */
[----:B------:R-:W-:Y:S05]  /*0250*/  @P1 EXIT ;  /* 0x000000000000194d */ /* 0x000fea0003800000 */
[----:B------:R-:W-:Y:S01]  /*0260*/  UISETP.GE.AND UP0, UPT, UR9, 0x1, UPT ;  /* 0x000000010900788c */ /* 0x000fe2000bf06270 */
[----:B------:R-:W-:Y:S02]  /*0270*/  IMAD.MOV.U32 R18, RZ, RZ, 0x0 ;  /* 0x00000000ff127424 */ /* 0x000fe400078e00ff */
[----:B------:R-:W-:-:S06]  /*0280*/  IMAD.MOV.U32 R19, RZ, RZ, 0x3ff00000 ;  /* 0x3ff00000ff137424 */ /* 0x000fcc00078e00ff */
[----:B------:R-:W-:Y:S05]  /*0290*/  BRA.U !UP0, `(.L_x_23) ;  /* 0x0000001508e07547 */ /* 0x000fea000b800000 */
[----:B------:R-:W2:Y:S01]  /*02a0*/  I2F.F64 R8, UR12 ;  /* 0x0000000c00087d12 */ /* 0x000ea20008201c00 */
[----:B------:R-:W-:Y:S01]  /*02b0*/  UISETP.GE.U32.AND UP0, UPT, UR9, 0x8, UPT ;  /* 0x000000080900788c */ /* 0x000fe2000bf06070 */
[----:B------:R-:W-:Y:S01]  /*02c0*/  IMAD.MOV.U32 R18, RZ, RZ, 0x0 ;  /* 0x00000000ff127424 */ /* 0x000fe200078e00ff */
[----:B------:R-:W-:Y:S01]  /*02d0*/  ULOP3.LUT UR8, UR9, 0x7, URZ, 0xc0, !UPT ;  /* 0x0000000709087892 */ /* 0x000fe2000f8ec0ff */
[----:B------:R-:W-:Y:S01]  /*02e0*/  IMAD.MOV.U32 R19, RZ, RZ, 0x3ff00000 ;  /* 0x3ff00000ff137424 */ /* 0x000fe200078e00ff */
[----:B------:R-:W-:-:S05]  /*02f0*/  UMOV UR4, URZ ;  /* 0x000000ff00047c82 */ /* 0x000fca0008000000 */
[----:B------:R-:W-:Y:S05]  /*0300*/  BRA.U !UP0, `(.L_x_24) ;  /* 0x0000000908f07547 */ /* 0x000fea000b800000 */
[----:B------:R-:W3:Y:S01]  /*0310*/  S2UR UR6, SR_CgaCtaId ;  /* 0x00000000000679c3 */ /* 0x000ee20000008800 */
[----:B------:R-:W-:Y:S01]  /*0320*/  UMOV UR5, 0x400 ;  /* 0x0000040000057882 */ /* 0x000fe20000000000 */
[----:B------:R-:W-:Y:S01]  /*0330*/  ULOP3.LUT UR4, UR9, 0x7ffffff8, URZ, 0xc0, !UPT ;  /* 0x7ffffff809047892 */ /* 0x000fe2000f8ec0ff */
[----:B------:R-:W-:Y:S02]  /*0340*/  IMAD.MOV.U32 R18, RZ, RZ, 0x0 ;  /* 0x00000000ff127424 */ /* 0x000fe400078e00ff */
[----:B------:R-:W-:Y:S01]  /*0350*/  IMAD.MOV.U32 R19, RZ, RZ, 0x3ff00000 ;  /* 0x3ff00000ff137424 */ /* 0x000fe200078e00ff */
[----:B---3--:R-:W-:Y:S02]  /*0360*/  ULEA UR5, UR6, UR5, 0x18 ;  /* 0x0000000506057291 */ /* 0x008fe4000f8ec0ff */
[----:B------:R-:W-:Y:S02]  /*0370*/  UIADD3 UR6, UPT, UPT, -UR4, URZ, URZ ;  /* 0x000000ff04067290 */ /* 0x000fe4000fffe1ff */
[----:B------:R-:W-:-:S12]  /*0380*/  UIADD3 UR5, UPT, UPT, UR5, 0x10, URZ ;  /* 0x0000001005057890 */ /* 0x000fd8000fffe0ff */
.L_x_33:
[----:B--2---:R-:W2:Y:S01]  /*0390*/  MUFU.RCP64H R3, R9 ;  /* 0x0000000900037308 */ /* 0x004ea20000001800 */
[----:B------:R-:W3:Y:S01]  /*03a0*/  LDS R14, [UR5+-0x10] ;  /* 0xfffff005ff0e7984 */ /* 0x000ee20008000800 */
[----:B------:R-:W-:Y:S01]  /*03b0*/  IMAD.MOV.U32 R2, RZ, RZ, 0x1 ;  /* 0x00000001ff027424 */ /* 0x000fe200078e00ff */
[----:B------:R-:W-:-:S04]  /*03c0*/  UIADD3 UR6, UPT, UPT, UR6, 0x8, URZ ;  /* 0x0000000806067890 */ /* 0x000fc8000fffe0ff */
[----:B------:R-:W-:Y:S01]  /*03d0*/  UISETP.NE.AND UP0, UPT, UR6, URZ, UPT ;  /* 0x000000ff0600728c */ /* 0x000fe2000bf05270 */
[----:B--2---:R-:W-:-:S08]  /*03e0*/  DFMA R4, -R8, R2, 1 ;  /* 0x3ff000000804742b */ /* 0x004fd00000000102 */
[----:B------:R-:W-:-:S08]  /*03f0*/  DFMA R4, R4, R4, R4 ;  /* 0x000000040404722b */ /* 0x000fd00000000004 */
[----:B------:R-:W-:-:S08]  /*0400*/  DFMA R4, R2, R4, R2 ;  /* 0x000000040204722b */ /* 0x000fd00000000002 */
[----:B------:R-:W-:Y:S01]  /*0410*/  DFMA R2, -R8, R4, 1 ;  /* 0x3ff000000802742b */ /* 0x000fe20000000104 */
[----:B---3--:R-:W2:Y:S07]  /*0420*/  I2F.F64 R14, R14 ;  /* 0x0000000e000e7312 */ /* 0x008eae0000201c00 */
[----:B------:R-:W-:-:S08]  /*0430*/  DFMA R2, R4, R2, R4 ;  /* 0x000000020402722b */ /* 0x000fd00000000004 */
[----:B--2---:R-:W-:Y:S01]  /*0440*/  DMUL R4, R14, R2 ;  /* 0x000000020e047228 */ /* 0x004fe20000000000 */
[----:B------:R-:W-:-:S07]  /*0450*/  FSETP.GEU.AND P1, PT, |R15|, 6.5827683646048100446e-37, PT ;  /* 0x036000000f00780b */ /* 0x000fce0003f2e200 */
[----:B-1----:R-:W-:-:S08]  /*0460*/  DFMA R6, -R8, R4, R14 ;  /* 0x000000040806722b */ /* 0x002fd0000000010e */
[----:B------:R-:W-:-:S10]  /*0470*/  DFMA R4, R2, R6, R4 ;  /* 0x000000060204722b */ /* 0x000fd40000000004 */
[----:B0-----:R-:W-:-:S05]  /*0480*/  FFMA R0, RZ, R9, R5 ;  /* 0x00000009ff007223 */ /* 0x001fca0000000005 */
[----:B------:R-:W-:-:S13]  /*0490*/  FSETP.GT.AND P0, PT, |R0|, 1.469367938527859385e-39, PT ;  /* 0x001000000000780b */ /* 0x000fda0003f04200 */
[----:B------:R-:W-:Y:S05]  /*04a0*/  @P0 BRA P1, `(.L_x_25) ;  /* 0x0000000000180947 */ /* 0x000fea0000800000 */
[----:B------:R-:W-:Y:S01]  /*04b0*/  MOV R12, R8 ;  /* 0x00000008000c7202 */ /* 0x000fe20000000f00 */
[----:B------:R-:W-:Y:S01]  /*04c0*/  IMAD.MOV.U32 R13, RZ, RZ, R9 ;  /* 0x000000ffff0d7224 */ /* 0x000fe200078e0009 */
[----:B------:R-:W-:-:S07]  /*04d0*/  MOV R0, 0x4f0 ;  /* 0x000004f000007802 */ /* 0x000fce0000000f00 */
[----:B------:R-:W-:Y:S05]  /*04e0*/  CALL.REL.NOINC `($__internal_1_$__cuda_sm20_div_rn_f64_full) ;  /* 0x0000001400587944 */ /* 0x000fea0003c00000 */
[----:B------:R-:W-:Y:S02]  /*04f0*/  IMAD.MOV.U32 R4, RZ, RZ, R2 ;  /* 0x000000ffff047224 */ /* 0x000fe400078e0002 */
[----:B------:R-:W-:-:S07]  /*0500*/  IMAD.MOV.U32 R5, RZ, RZ, R3 ;  /* 0x000000ffff057224 */ /* 0x000fce00078e0003 */
.L_x_25:
[----:B------:R-:W0:Y:S01]  /*0510*/  MUFU.RCP64H R3, R9 ;  /* 0x0000000900037308 */ /* 0x000e220000001800 */
[----:B------:R-:W1:Y:S01]  /*0520*/  LDS R14, [UR5+-0xc] ;  /* 0xfffff405ff0e7984 */ /* 0x000e620008000800 */
[----:B------:R-:W-:Y:S01]  /*0530*/  IMAD.MOV.U32 R2, RZ, RZ, 0x1 ;  /* 0x00000001ff027424 */ /* 0x000fe200078e00ff */
[----:B------:R-:W-:-:S05]  /*0540*/  DFMA R18, -R4, R4, R18 ;  /* 0x000000040412722b */ /* 0x000fca0000000112 */
[----:B0-----:R-:W-:-:S08]  /*0550*/  DFMA R6, -R8, R2, 1 ;  /* 0x3ff000000806742b */ /* 0x001fd00000000102 */
[----:B------:R-:W-:-:S08]  /*0560*/  DFMA R6, R6, R6, R6 ;  /* 0x000000060606722b */ /* 0x000fd00000000006 */
[----:B------:R-:W-:-:S08]  /*0570*/  DFMA R6, R2, R6, R2 ;  /* 0x000000060206722b */ /* 0x000fd00000000002 */
[----:B------:R-:W-:Y:S01]  /*0580*/  DFMA R2, -R8, R6, 1 ;  /* 0x3ff000000802742b */ /* 0x000fe20000000106 */
[----:B-1----:R-:W0:Y:S07]  /*0590*/  I2F.F64 R14, R14 ;  /* 0x0000000e000e7312 */ /* 0x002e2e0000201c00 */
[----:B------:R-:W-:-:S08]  /*05a0*/  DFMA R10, R6, R2, R6 ;  /* 0x00000002060a722b */ /* 0x000fd00000000006 */
[----:B0-----:R-:W-:Y:S01]  /*05b0*/  DMUL R2, R10, R14 ;  /* 0x0000000e0a027228 */ /* 0x001fe20000000000 */
[----:B------:R-:W-:-:S07]  /*05c0*/  FSETP.GEU.AND P1, PT, |R15|, 6.5827683646048100446e-37, PT ;  /* 0x036000000f00780b */ /* 0x000fce0003f2e200 */
[----:B------:R-:W-:-:S08]  /*05d0*/  DFMA R6, -R8, R2, R14 ;  /* 0x000000020806722b */ /* 0x000fd0000000010e */
[----:B------:R-:W-:-:S10]  /*05e0*/  DFMA R2, R10, R6, R2 ;  /* 0x000000060a02722b */ /* 0x000fd40000000002 */
[----:B------:R-:W-:-:S05]  /*05f0*/  FFMA R0, RZ, R9, R3 ;  /* 0x00000009ff007223 */ /* 0x000fca0000000003 */
[----:B------:R-:W-:-:S13]  /*0600*/  FSETP.GT.AND P0, PT, |R0|, 1.469367938527859385e-39, PT ;  /* 0x001000000000780b */ /* 0x000fda0003f04200 */
[----:B------:R-:W-:Y:S05]  /*0610*/  @P0 BRA P1, `(.L_x_26) ;  /* 0x0000000000100947 */ /* 0x000fea0000800000 */
[----:B------:R-:W-:Y:S01]  /*0620*/  IMAD.MOV.U32 R12, RZ, RZ, R8 ;  /* 0x000000ffff0c7224 */ /* 0x000fe200078e0008 */
[----:B------:R-:W-:Y:S01]  /*0630*/  MOV R0, 0x660 ;  /* 0x0000066000007802 */ /* 0x000fe20000000f00 */
[----:B------:R-:W-:-:S07]  /*0640*/  IMAD.MOV.U32 R13, RZ, RZ, R9 ;  /* 0x000000ffff0d7224 */ /* 0x000fce00078e0009 */
[----:B------:R-:W-:Y:S05]  /*0650*/  CALL.REL.NOINC `($__internal_1_$__cuda_sm20_div_rn_f64_full) ;  /* 0x0000001000fc7944 */ /* 0x000fea0003c00000 */
.L_x_26:
        /* <DEDUP_REMOVED lines=23> */
.L_x_27:
        /* <DEDUP_REMOVED lines=21> */
.L_x_28:
[----:B------:R-:W0:Y:S01]  /*0920*/  MUFU.RCP64H R5, R9 ;  /* 0x0000000900057308 */ /* 0x000e220000001800 */
[----:B------:R-:W1:Y:S01]  /*0930*/  LDS R14, [UR5] ;  /* 0x00000005ff0e7984 */ /* 0x000e620008000800 */
        /* <DEDUP_REMOVED lines=21> */
.L_x_29:
[----:B------:R-:W0:Y:S01]  /*0a90*/  MUFU.RCP64H R3, R9 ;  /* 0x0000000900037308 */ /* 0x000e220000001800 */
[----:B------:R-:W1:Y:S01]  /*0aa0*/  LDS R14, [UR5+0x4] ;  /* 0x00000405ff0e7984 */ /* 0x000e620008000800 */
        /* <DEDUP_REMOVED lines=19> */
.L_x_30:
        /* <DEDUP_REMOVED lines=23> */
.L_x_31:
        /* <DEDUP_REMOVED lines=21> */
.L_x_32:
[----:B------:R-:W-:Y:S01]  /*0ea0*/  DFMA R18, -R2, R2, R18 ;  /* 0x000000020212722b */ /* 0x000fe20000000112 */
[----:B------:R-:W-:Y:S01]  /*0eb0*/  UIADD3 UR5, UPT, UPT, UR5, 0x20, URZ ;  /* 0x0000002005057890 */ /* 0x000fe2000fffe0ff */
[----:B------:R-:W-:Y:S11]  /*0ec0*/  BRA.U UP0, `(.L_x_33) ;  /* 0xfffffff500307547 */ /* 0x000ff6000b83ffff */
.L_x_24:
[----:B------:R-:W-:-:S09]  /*0ed0*/  UISETP.NE.AND UP0, UPT, UR8, URZ, UPT ;  /* 0x000000ff0800728c */ /* 0x000fd2000bf05270 */
[----:B------:R-:W-:Y:S05]  /*0ee0*/  BRA.U !UP0, `(.L_x_23) ;  /* 0x0000000908cc7547 */ /* 0x000fea000b800000 */
[----:B------:R-:W3:Y:S01]  /*0ef0*/  LDCU UR5, c[0x0][0x3a0] ;  /* 0x00007400ff0577ac */ /* 0x000ee20008000800 */
[----:B------:R-:W-:Y:S02]  /*0f00*/  UISETP.GE.U32.AND UP0, UPT, UR8, 0x4, UPT ;  /* 0x000000040800788c */ /* 0x000fe4000bf06070 */
[----:B---3--:R-:W-:-:S07]  /*0f10*/  ULOP3.LUT UR5, UR5, 0x3, URZ, 0xc0, !UPT ;  /* 0x0000000305057892 */ /* 0x008fce000f8ec0ff */
[----:B------:R-:W-:Y:S05]  /*0f20*/  BRA.U !UP0, `(.L_x_34) ;  /* 0x0000000508747547 */ /* 0x000fea000b800000 */
[----:B------:R-:W3:Y:S01]  /*0f30*/  S2UR UR7, SR_CgaCtaId ;  /* 0x00000000000779c3 */ /* 0x000ee20000008800 */
[----:B------:R-:W-:Y:S01]  /*0f40*/  UMOV UR6, 0x400 ;  /* 0x0000040000067882 */ /* 0x000fe20000000000 */
[----:B--2---:R-:W2:Y:S01]  /*0f50*/  MUFU.RCP64H R3, R9 ;  /* 0x0000000900037308 */ /* 0x004ea20000001800 */
[----:B------:R-:W-:-:S06]  /*0f60*/  IMAD.MOV.U32 R2, RZ, RZ, 0x1 ;  /* 0x00000001ff027424 */ /* 0x000fcc00078e00ff */
[----:B--2---:R-:W-:Y:S01]  /*0f70*/  DFMA R4, -R8, R2, 1 ;  /* 0x3ff000000804742b */ /* 0x004fe20000000102 */
[----:B---3--:R-:W-:-:S07]  /*0f80*/  ULEA UR6, UR7, UR6, 0x18 ;  /* 0x0000000607067291 */ /* 0x008fce000f8ec0ff */
[----:B------:R-:W-:Y:S01]  /*0f90*/  DFMA R4, R4, R4, R4 ;  /* 0x000000040404722b */ /* 0x000fe20000000004 */
[----:B------:R-:W-:-:S07]  /*0fa0*/  ULEA UR6, UR4, UR6, 0x2 ;  /* 0x0000000604067291 */ /* 0x000fce000f8e10ff */
[----:B------:R-:W-:Y:S02]  /*0fb0*/  DFMA R4, R2, R4, R2 ;  /* 0x000000040204722b */ /* 0x000fe40000000002 */
[----:B------:R-:W2:Y:S06]  /*0fc0*/  LDS R14, [UR6] ;  /* 0x00000006ff0e7984 */ /* 0x000eac0008000800 */
[----:B------:R-:W-:-:S08]  /*0fd0*/  DFMA R2, -R8, R4, 1 ;  /* 0x3ff000000802742b */ /* 0x000fd00000000104 */
[----:B-1----:R-:W-:Y:S01]  /*0fe0*/  DFMA R6, R4, R2, R4 ;  /* 0x000000020406722b */ /* 0x002fe20000000004 */
[----:B--2---:R-:W1:Y:S07]  /*0ff0*/  I2F.F64 R14, R14 ;  /* 0x0000000e000e7312 */ /* 0x004e6e0000201c00 */
[----:B-1----:R-:W-:Y:S01]  /*1000*/  DMUL R4, R6, R14 ;  /* 0x0000000e06047228 */ /* 0x002fe20000000000 */
[----:B------:R-:W-:-:S07]  /*1010*/  FSETP.GEU.AND P1, PT, |R15|, 6.5827683646048100446e-37, PT ;  /* 0x036000000f00780b */ /* 0x000fce0003f2e200 */
[----:B------:R-:W-:-:S08]  /*1020*/  DFMA R2, -R8, R4, R14 ;  /* 0x000000040802722b */ /* 0x000fd0000000010e */
        /* <DEDUP_REMOVED lines=10> */
.L_x_35:
        /* <DEDUP_REMOVED lines=21> */
.L_x_36:
        /* <DEDUP_REMOVED lines=23> */
.L_x_37:
        /* <DEDUP_REMOVED lines=21> */
.L_x_38:
[----:B------:R-:W-:Y:S01]  /*14e0*/  DFMA R18, -R2, R2, R18 ;  /* 0x000000020212722b */ /* 0x000fe20000000112 */
[----:B------:R-:W-:-:S12]  /*14f0*/  UIADD3 UR4, UPT, UPT, UR4, 0x4, URZ ;  /* 0x0000000404047890 */ /* 0x000fd8000fffe0ff */
.L_x_34:
[----:B------:R-:W-:-:S09]  /*1500*/  UISETP.NE.AND UP0, UPT, UR5, URZ, UPT ;  /* 0x000000ff0500728c */ /* 0x000fd2000bf05270 */
[----:B------:R-:W-:Y:S05]  /*1510*/  BRA.U !UP0, `(.L_x_23) ;  /* 0x0000000508407547 */ /* 0x000fea000b800000 */
[----:B------:R-:W-:-:S09]  /*1520*/  UISETP.NE.AND UP0, UPT, UR5, 0x1, UPT ;  /* 0x000000010500788c */ /* 0x000fd2000bf05270 */
        /* <DEDUP_REMOVED lines=25> */
.L_x_40:
        /* <DEDUP_REMOVED lines=21> */
[----:B------:R-:W-:Y:S02]  /*1810*/  IMAD.MOV.U32 R4, RZ, RZ, R2 ;  /* 0x000000ffff047224 */ /* 0x000fe400078e0002 */
[----:B------:R-:W-:-:S07]  /*1820*/  IMAD.MOV.U32 R5, RZ, RZ, R3 ;  /* 0x000000ffff057224 */ /* 0x000fce00078e0003 */
.L_x_41:
[----:B------:R-:W-:Y:S01]  /*1830*/  DFMA R18, -R4, R4, R18 ;  /* 0x000000040412722b */ /* 0x000fe20000000112 */
[----:B------:R-:W-:-:S12]  /*1840*/  UIADD3 UR4, UPT, UPT, UR4, 0x2, URZ ;  /* 0x0000000204047890 */ /* 0x000fd8000fffe0ff */
.L_x_39:
[----:B------:R-:W3:Y:S02]  /*1850*/  LDCU UR6, c[0x0][0x3a0] ;  /* 0x00007400ff0677ac */ /* 0x000ee40008000800 */
[----:B---3--:R-:W-:-:S04]  /*1860*/  ULOP3.LUT UR6, UR6, 0x1, URZ, 0xc0, !UPT ;  /* 0x0000000106067892 */ /* 0x008fc8000f8ec0ff */
[----:B------:R-:W-:-:S09]  /*1870*/  UISETP.NE.U32.AND UP0, UPT, UR6, 0x1, UPT ;  /* 0x000000010600788c */ /* 0x000fd2000bf05070 */
[----:B------:R-:W-:Y:S05]  /*1880*/  BRA.U UP0, `(.L_x_23) ;  /* 0x0000000100647547 */ /* 0x000fea000b800000 */
        /* <DEDUP_REMOVED lines=24> */
.L_x_42:
[----:B------:R-:W-:-:S11]  /*1a10*/  DFMA R18, -R2, R2, R18 ;  /* 0x000000020212722b */ /* 0x000fd60000000112 */
.L_x_23:
[----:B------:R-:W3:Y:S02]  /*1a20*/  LDC.64 R2, c[0x0][0x3a8] ;  /* 0x0000ea00ff027b82 */ /* 0x000ee40000000a00 */
[----:B---3--:R-:W-:Y:S01]  /*1a30*/  STG.E.64 desc[UR10][R2.64], R18 ;  /* 0x0000001202007986 */ /* 0x008fe2000c101b0a */
[----:B------:R-:W-:Y:S05]  /*1a40*/  EXIT ;  /* 0x000000000000794d */ /* 0x000fea0003800000 */
        .weak           $__internal_1_$__cuda_sm20_div_rn_f64_full
        .type           $__internal_1_$__cuda_sm20_div_rn_f64_full,@function
        .size           $__internal_1_$__cuda_sm20_div_rn_f64_full,(.L_x_60 - $__internal_1_$__cuda_sm20_div_rn_f64_full)
$__internal_1_$__cuda_sm20_div_rn_f64_full:
[C---:B------:R-:W-:Y:S01]  /*1a50*/  FSETP.GEU.AND P0, PT, |R13|.reuse, 1.469367938527859385e-39, PT ;  /* 0x001000000d00780b */ /* 0x040fe20003f0e200 */
[----:B------:R-:W-:Y:S01]  /*1a60*/  IMAD.MOV.U32 R2, RZ, RZ, 0x1 ;  /* 0x00000001ff027424 */ /* 0x000fe200078e00ff */
[C---:B------:R-:W-:Y:S01]  /*1a70*/  LOP3.LUT R10, R13.reuse, 0x800fffff, RZ, 0xc0, !PT ;  /* 0x800fffff0d0a7812 */ /* 0x040fe200078ec0ff */
[----:B------:R-:W-:Y:S01]  /*1a80*/  IMAD.MOV.U32 R16, RZ, RZ, R14 ;  /* 0x000000ffff107224 */ /* 0x000fe200078e000e */
[----:B------:R-:W-:Y:S02]  /*1a90*/  LOP3.LUT R5, R13, 0x7ff00000, RZ, 0xc0, !PT ;  /* 0x7ff000000d057812 */ /* 0x000fe400078ec0ff */
[----:B------:R-:W-:Y:S01]  /*1aa0*/  LOP3.LUT R11, R10, 0x3ff00000, RZ, 0xfc, !PT ;  /* 0x3ff000000a0b7812 */ /* 0x000fe200078efcff */
[----:B------:R-:W-:-:S06]  /*1ab0*/  IMAD.MOV.U32 R10, RZ, RZ, R12 ;  /* 0x000000ffff0a7224 */ /* 0x000fcc00078e000c */
[----:B------:R-:W-:-:S06]  /*1ac0*/  @!P0 DMUL R10, R12, 8.98846567431157953865e+307 ;  /* 0x7fe000000c0a8828 */ /* 0x000fcc0000000000 */
[----:B------:R-:W0:Y:S02]  /*1ad0*/  MUFU.RCP64H R3, R11 ;  /* 0x0000000b00037308 */ /* 0x000e240000001800 */
[----:B0-----:R-:W-:-:S08]  /*1ae0*/  DFMA R20, R2, -R10, 1 ;  /* 0x3ff000000214742b */ /* 0x001fd0000000080a */
[----:B------:R-:W-:-:S08]  /*1af0*/  DFMA R20, R20, R20, R20 ;  /* 0x000000141414722b */ /* 0x000fd00000000014 */
[----:B------:R-:W-:Y:S01]  /*1b00*/  DFMA R20, R2, R20, R2 ;  /* 0x000000140214722b */ /* 0x000fe20000000002 */
[----:B------:R-:W-:Y:S01]  /*1b10*/  LOP3.LUT R2, R15, 0x7ff00000, RZ, 0xc0, !PT ;  /* 0x7ff000000f027812 */ /* 0x000fe200078ec0ff */
[----:B------:R-:W-:-:S03]  /*1b20*/  IMAD.MOV.U32 R3, RZ, RZ, 0x1ca00000 ;  /* 0x1ca00000ff037424 */ /* 0x000fc600078e00ff */
[----:B------:R-:W-:Y:S01]  /*1b30*/  ISETP.GE.U32.AND P1, PT, R2, R5, PT ;  /* 0x000000050200720c */ /* 0x000fe20003f26070 */
[----:B------:R-:W-:Y:S02]  /*1b40*/  IMAD.MOV.U32 R4, RZ, RZ, R2 ;  /* 0x000000ffff047224 */ /* 0x000fe400078e0002 */
[----:B------:R-:W-:Y:S01]  /*1b50*/  DFMA R6, R20, -R10, 1 ;  /* 0x3ff000001406742b */ /* 0x000fe2000000080a */
[----:B------:R-:W-:Y:S02]  /*1b60*/  SEL R17, R3, 0x63400000, !P1 ;  /* 0x6340000003117807 */ /* 0x000fe40004800000 */
[----:B------:R-:W-:Y:S02]  /*1b70*/  FSETP.GEU.AND P1, PT, |R15|, 1.469367938527859385e-39, PT ;  /* 0x001000000f00780b */ /* 0x000fe40003f2e200 */
[----:B------:R-:W-:-:S03]  /*1b80*/  LOP3.LUT R17, R17, 0x800fffff, R15, 0xf8, !PT ;  /* 0x800fffff11117812 */ /* 0x000fc600078ef80f */
[----:B------:R-:W-:-:S08]  /*1b90*/  DFMA R20, R20, R6, R20 ;  /* 0x000000061414722b */ /* 0x000fd00000000014 */
[----:B------:R-:W-:Y:S05]  /*1ba0*/  @P1 BRA `(.L_x_43) ;  /* 0x0000000000201947 */ /* 0x000fea0003800000 */
        /* <DEDUP_REMOVED lines=8> */
.L_x_43:
[----:B------:R-:W-:Y:S01]  /*1c30*/  @!P0 LOP3.LUT R5, R11, 0x7ff00000, RZ, 0xc0, !PT ;  /* 0x7ff000000b058812 */ /* 0x000fe200078ec0ff */
[----:B------:R-:W-:Y:S01]  /*1c40*/  DMUL R22, R20, R16 ;  /* 0x0000001014167228 */ /* 0x000fe20000000000 */
[----:B------:R-:W-:-:S03]  /*1c50*/  IADD3 R6, PT, PT, R4, -0x1, RZ ;  /* 0xffffffff04067810 */ /* 0x000fc60007ffe0ff */
[----:B------:R-:W-:Y:S01]  /*1c60*/  VIADD R7, R5, 0xffffffff ;  /* 0xffffffff05077836 */ /* 0x000fe20000000000 */
[----:B------:R-:W-:-:S03]  /*1c70*/  ISETP.GT.U32.AND P0, PT, R6, 0x7feffffe, PT ;  /* 0x7feffffe0600780c */ /* 0x000fc60003f04070 */
[----:B------:R-:W-:Y:S01]  /*1c80*/  DFMA R24, R22, -R10, R16 ;  /* 0x8000000a1618722b */ /* 0x000fe20000000010 */
[----:B------:R-:W-:-:S07]  /*1c90*/  ISETP.GT.U32.OR P0, PT, R7, 0x7feffffe, P0 ;  /* 0x7feffffe0700780c */ /* 0x000fce0000704470 */
[----:B------:R-:W-:-:S06]  /*1ca0*/  DFMA R6, R20, R24, R22 ;  /* 0x000000181406722b */ /* 0x000fcc0000000016 */
[----:B------:R-:W-:Y:S05]  /*1cb0*/  @P0 BRA `(.L_x_44) ;  /* 0x0000000000700947 */ /* 0x000fea0003800000 */
        /* <DEDUP_REMOVED lines=11> */
[----:B------:R-:W-:-:S06]  /*1d70*/  DFMA R10, R6, -R10, R16 ;  /* 0x8000000a060a722b */ /* 0x000fcc0000000010 */
[----:B------:R-:W-:-:S04]  /*1d80*/  IMAD.MOV.U32 R10, RZ, RZ, RZ ;  /* 0x000000ffff0a7224 */ /* 0x000fc800078e00ff */
[C---:B------:R-:W-:Y:S02]  /*1d90*/  FSETP.NEU.AND P0, PT, R11.reuse, RZ, PT ;  /* 0x000000ff0b00720b */ /* 0x040fe40003f0d000 */
[----:B------:R-:W-:-:S04]  /*1da0*/  LOP3.LUT R12, R11, 0x80000000, R13, 0x48, !PT ;  /* 0x800000000b0c7812 */ /* 0x000fc800078e480d */
[----:B------:R-:W-:-:S07]  /*1db0*/  LOP3.LUT R11, R12, R5, RZ, 0xfc, !PT ;  /* 0x000000050c0b7212 */ /* 0x000fce00078efcff */
[----:B------:R-:W-:Y:S05]  /*1dc0*/  @!P0 BRA `(.L_x_45) ;  /* 0x0000000000888947 */ /* 0x000fea0003800000 */
[----:B------:R-:W-:Y:S01]  /*1dd0*/  IMAD.MOV R5, RZ, RZ, -R3 ;  /* 0x000000ffff057224 */ /* 0x000fe200078e0a03 */
[----:B------:R-:W-:Y:S01]  /*1de0*/  IADD3 R3, PT, PT, -R3, -0x43300000, RZ ;  /* 0xbcd0000003037810 */ /* 0x000fe20007ffe1ff */
[----:B------:R-:W-:-:S06]  /*1df0*/  IMAD.MOV.U32 R4, RZ, RZ, RZ ;  /* 0x000000ffff047224 */ /* 0x000fcc00078e00ff */
[----:B------:R-:W-:Y:S02]  /*1e00*/  DFMA R4, R20, -R4, R6 ;  /* 0x800000041404722b */ /* 0x000fe40000000006 */
[----:B------:R-:W-:-:S08]  /*1e10*/  DMUL.RP R6, R6, R10 ;  /* 0x0000000a06067228 */ /* 0x000fd00000008000 */
[----:B------:R-:W-:Y:S02]  /*1e20*/  FSETP.NEU.AND P0, PT, |R5|, R3, PT ;  /* 0x000000030500720b */ /* 0x000fe40003f0d200 */
[----:B------:R-:W-:Y:S02]  /*1e30*/  LOP3.LUT R12, R7, R12, RZ, 0x3c, !PT ;  /* 0x0000000c070c7212 */ /* 0x000fe400078e3cff */
[----:B------:R-:W-:Y:S02]  /*1e40*/  FSEL R2, R6, R20, !P0 ;  /* 0x0000001406027208 */ /* 0x000fe40004000000 */
[----:B------:R-:W-:Y:S02]  /*1e50*/  FSEL R21, R12, R21, !P0 ;  /* 0x000000150c157208 */ /* 0x000fe40004000000 */
[----:B------:R-:W-:Y:S01]  /*1e60*/  MOV R20, R2 ;  /* 0x0000000200147202 */ /* 0x000fe20000000f00 */
[----:B------:R-:W-:Y:S06]  /*1e70*/  BRA `(.L_x_45) ;  /* 0x00000000005c7947 */ /* 0x000fec0003800000 */
.L_x_44:
        /* <DEDUP_REMOVED lines=16> */
.L_x_47:
[----:B------:R-:W-:Y:S01]  /*1f80*/  LOP3.LUT R3, R13, 0x80000, RZ, 0xfc, !PT ;  /* 0x000800000d037812 */ /* 0x000fe200078efcff */
[----:B------:R-:W-:-:S04]  /*1f90*/  IMAD.MOV.U32 R20, RZ, RZ, R12 ;  /* 0x000000ffff147224 */ /* 0x000fc800078e000c */
[----:B------:R-:W-:Y:S01]  /*1fa0*/  IMAD.MOV.U32 R21, RZ, RZ, R3 ;  /* 0x000000ffff157224 */ /* 0x000fe200078e0003 */
[----:B------:R-:W-:Y:S06]  /*1fb0*/  BRA `(.L_x_45) ;  /* 0x00000000000c7947 */ /* 0x000fec0003800000 */
.L_x_46:
[----:B------:R-:W-:Y:S02]  /*1fc0*/  LOP3.LUT R3, R15, 0x80000, RZ, 0xfc, !PT ;  /* 0x000800000f037812 */ /* 0x000fe400078efcff */
[----:B------:R-:W-:-:S03]  /*1fd0*/  MOV R20, R14 ;  /* 0x0000000e00147202 */ /* 0x000fc60000000f00 */
[----:B------:R-:W-:-:S07]  /*1fe0*/  IMAD.MOV.U32 R21, RZ, RZ, R3 ;  /* 0x000000ffff157224 */ /* 0x000fce00078e0003 */
.L_x_45:
[----:B------:R-:W-:Y:S02]  /*1ff0*/  IMAD.MOV.U32 R4, RZ, RZ, R0 ;  /* 0x000000ffff047224 */ /* 0x000fe400078e0000 */
[----:B------:R-:W-:Y:S02]  /*2000*/  IMAD.MOV.U32 R5, RZ, RZ, 0x0 ;  /* 0x00000000ff057424 */ /* 0x000fe400078e00ff */
[----:B------:R-:W-:Y:S02]  /*2010*/  IMAD.MOV.U32 R2, RZ, RZ, R20 ;  /* 0x000000ffff027224 */ /* 0x000fe400078e0014 */
[----:B------:R-:W-:Y:S01]  /*2020*/  IMAD.MOV.U32 R3, RZ, RZ, R21 ;  /* 0x000000ffff037224 */ /* 0x000fe200078e0015 */
[----:B------:R-:W-:Y:S06]  /*2030*/  RET.REL.NODEC R4 `(_Z19kernelCalculateGiniPdPiiS0_iS_) ;  /* 0xffffffdc04f07950 */ /* 0x000fec0003c3ffff */
.L_x_48:
        /* <DEDUP_REMOVED lines=12> */
.L_x_60:


//--------------------- .text._Z15kernelBootstrapP17curandStateXORWOWPiPbi --------------------------
	.section	.text._Z15kernelBootstrapP17curandStateXORWOWPiPbi,"ax",@progbits
	.align	128
        .global         _Z15kernelBootstrapP17curandStateXORWOWPiPbi
        .type           _Z15kernelBootstrapP17curandStateXORWOWPiPbi,@function
        .size           _Z15kernelBootstrapP17curandStateXORWOWPiPbi,(.L_x_67 - _Z15kernelBootstrapP17curandStateXORWOWPiPbi)
        .other          _Z15kernelBootstrapP17curandStateXORWOWPiPbi,@"STO_CUDA_ENTRY STV_DEFAULT"
_Z15kernelBootstrapP17curandStateXORWOWPiPbi:
.text._Z15kernelBootstrapP17curandStateXORWOWPiPbi:
        /* <DEDUP_REMOVED lines=10> */
[----:B------:R-:W2:Y:S01]  /*00a0*/  I2F.U32.RP R14, UR6 ;  /* 0x00000006000e7d06 */ /* 0x000ea20008209000 */
[----:B------:R-:W-:Y:S01]  /*00b0*/  ISETP.NE.U32.AND P1, PT, RZ, UR6, PT ;  /* 0x00000006ff007c0c */ /* 0x000fe2000bf25070 */
[----:B------:R-:W3:Y:S01]  /*00c0*/  LDCU.64 UR8, c[0x0][0x390] ;  /* 0x00007200ff0877ac */ /* 0x000ee20008000a00 */
[----:B0-----:R-:W-:-:S05]  /*00d0*/  IMAD.WIDE R2, R0, 0x30, R2 ;  /* 0x0000003000027825 */ /* 0x001fca00078e0202 */
[----:B-1----:R-:W4:Y:S04]  /*00e0*/  LDG.E.64 R8, desc[UR4][R2.64] ;  /* 0x0000000402087981 */ /* 0x002f28000c1e1b00 */
[----:B------:R-:W5:Y:S04]  /*00f0*/  LDG.E.64 R6, desc[UR4][R2.64+0x10] ;  /* 0x0000100402067981 */ /* 0x000f68000c1e1b00 */
[----:B------:R-:W3:Y:S01]  /*0100*/  LDG.E.64 R4, desc[UR4][R2.64+0x8] ;  /* 0x0000080402047981 */ /* 0x000ee2000c1e1b00 */
[----:B--2---:R-:W0:Y:S02]  /*0110*/  MUFU.RCP R14, R14 ;  /* 0x0000000e000e7308 */ /* 0x004e240000001000 */
[----:B0-----:R-:W-:-:S06]  /*0120*/  VIADD R12, R14, 0xffffffe ;  /* 0x0ffffffe0e0c7836 */ /* 0x001fcc0000000000 */
[----:B------:R0:W1:Y:S02]  /*0130*/  F2I.FTZ.U32.TRUNC.NTZ R13, R12 ;  /* 0x0000000c000d7305 */ /* 0x000064000021f000 */
[----:B0-----:R-:W-:Y:S02]  /*0140*/  HFMA2 R12, -RZ, RZ, 0, 0 ;  /* 0x00000000ff0c7431 */ /* 0x001fe400000001ff */
[----:B-1----:R-:W-:Y:S01]  /*0150*/  IMAD.MOV R15, RZ, RZ, -R13 ;  /* 0x000000ffff0f7224 */ /* 0x002fe200078e0a0d */
[----:B----4-:R-:W-:Y:S01]  /*0160*/  SHF.R.U32.HI R10, RZ, 0x2, R9 ;  /* 0x00000002ff0a7819 */ /* 0x010fe20000011609 */
[----:B------:R-:W-:-:S03]  /*0170*/  VIADD R8, R8, 0x587c5 ;  /* 0x000587c508087836 */ /* 0x000fc60000000000 */
[----:B------:R-:W-:Y:S01]  /*0180*/  LOP3.LUT R10, R10, R9, RZ, 0x3c, !PT ;  /* 0x000000090a0a7212 */ /* 0x000fe200078e3cff */
[----:B-----5:R-:W-:Y:S01]  /*0190*/  IMAD.MOV.U32 R17, RZ, RZ, R6 ;  /* 0x000000ffff117224 */ /* 0x020fe200078e0006 */
[----:B------:R-:W-:Y:S01]  /*01a0*/  SHF.L.U32 R9, R7, 0x4, RZ ;  /* 0x0000000407097819 */ /* 0x000fe200000006ff */
[----:B---3--:R-:W-:Y:S02]  /*01b0*/  IMAD.MOV.U32 R16, RZ, RZ, R5 ;  /* 0x000000ffff107224 */ /* 0x008fe400078e0005 */
[----:B------:R-:W-:-:S03]  /*01c0*/  IMAD.SHL.U32 R11, R10, 0x2, RZ ;  /* 0x000000020a0b7824 */ /* 0x000fc600078e00ff */
[----:B------:R-:W-:Y:S02]  /*01d0*/  STG.E.64 desc[UR4][R2.64+0x8], R16 ;  /* 0x0000081002007986 */ /* 0x000fe4000c101b04 */
[----:B------:R-:W-:Y:S01]  /*01e0*/  LOP3.LUT R10, R10, R11, R9, 0x96, !PT ;  /* 0x0000000b0a0a7212 */ /* 0x000fe200078e9609 */
[----:B------:R-:W-:-:S03]  /*01f0*/  IMAD R9, R15, UR6, RZ ;  /* 0x000000060f097c24 */ /* 0x000fc6000f8e02ff */
[----:B------:R-:W-:Y:S01]  /*0200*/  LOP3.LUT R11, R10, R7, RZ, 0x3c, !PT ;  /* 0x000000070a0b7212 */ /* 0x000fe200078e3cff */
[----:B------:R-:W-:Y:S01]  /*0210*/  IMAD.HI.U32 R12, R13, R9, R12 ;  /* 0x000000090d0c7227 */ /* 0x000fe200078e000c */
[----:B------:R-:W-:-:S03]  /*0220*/  MOV R10, R7 ;  /* 0x00000007000a7202 */ /* 0x000fc60000000f00 */
[----:B------:R-:W-:Y:S02]  /*0230*/  IMAD.IADD R9, R11, 0x1, R8 ;  /* 0x000000010b097824 */ /* 0x000fe400078e0208 */
[----:B------:R-:W-:Y:S02]  /*0240*/  STG.E.64 desc[UR4][R2.64+0x10], R10 ;  /* 0x0000100a02007986 */ /* 0x000fe4000c101b04 */
[----:B------:R-:W-:-:S05]  /*0250*/  IMAD.HI.U32 R12, R12, R9, RZ ;  /* 0x000000090c0c7227 */ /* 0x000fca00078e00ff */
[----:B------:R-:W-:-:S05]  /*0260*/  IADD3 R12, PT, PT, -R12, RZ, RZ ;  /* 0x000000ff0c0c7210 */ /* 0x000fca0007ffe1ff */
[----:B------:R-:W-:Y:S01]  /*0270*/  IMAD R15, R12, UR6, R9 ;  /* 0x000000060c0f7c24 */ /* 0x000fe2000f8e0209 */
[----:B------:R-:W-:Y:S01]  /*0280*/  MOV R9, R4 ;  /* 0x0000000400097202 */ /* 0x000fe20000000f00 */
[----:B------:R-:W0:Y:S03]  /*0290*/  LDC.64 R12, c[0x0][0x388] ;  /* 0x0000e200ff0c7b82 */ /* 0x000e260000000a00 */
[----:B------:R-:W-:Y:S01]  /*02a0*/  ISETP.GE.U32.AND P0, PT, R15, UR6, PT ;  /* 0x000000060f007c0c */ /* 0x000fe2000bf06070 */
[----:B------:R-:W-:-:S12]  /*02b0*/  STG.E.64 desc[UR4][R2.64], R8 ;  /* 0x0000000802007986 */ /* 0x000fd8000c101b04 */
[----:B------:R-:W-:-:S05]  /*02c0*/  @P0 VIADD R15, R15, -UR6 ;  /* 0x800000060f0f0c36 */ /* 0x000fca0008000000 */
[----:B------:R-:W-:Y:S01]  /*02d0*/  ISETP.GE.U32.AND P0, PT, R15, UR6, PT ;  /* 0x000000060f007c0c */ /* 0x000fe2000bf06070 */
[----:B0-----:R-:W-:-:S12]  /*02e0*/  IMAD.WIDE R4, R0, 0x4, R12 ;  /* 0x0000000400047825 */ /* 0x001fd800078e020c */
[----:B------:R-:W-:Y:S02]  /*02f0*/  @P0 IADD3 R15, PT, PT, R15, -UR6, RZ ;  /* 0x800000060f0f0c10 */ /* 0x000fe4000fffe0ff */
[----:B------:R-:W-:-:S04]  /*0300*/  @!P1 LOP3.LUT R15, RZ, UR6, RZ, 0x33, !PT ;  /* 0x00000006ff0f9c12 */ /* 0x000fc8000f8e33ff */
[----:B------:R-:W-:Y:S01]  /*0310*/  SHF.R.S32.HI R6, RZ, 0x1f, R15 ;  /* 0x0000001fff067819 */ /* 0x000fe2000001140f */
[----:B------:R-:W-:Y:S01]  /*0320*/  STG.E desc[UR4][R4.64], R15 ;  /* 0x0000000f04007986 */ /* 0x000fe2000c101904 */
[----:B------:R-:W-:-:S04]  /*0330*/  IADD3 R18, P0, PT, R15, UR8, RZ ;  /* 0x000000080f127c10 */ /* 0x000fc8000ff1e0ff */
[----:B------:R-:W-:-:S05]  /*0340*/  IADD3.X R19, PT, PT, R6, UR9, RZ, P0, !PT ;  /* 0x0000000906137c10 */ /* 0x000fca00087fe4ff */
[----:B------:R-:W-:Y:S01]  /*0350*/  ATOMG.E.EXCH.STRONG.GPU PT, RZ, desc[UR4][R18.64], RZ ;  /* 0x800000ff12ff79a8 */ /* 0x000fe2000c1ef104 */
[----:B------:R-:W-:Y:S05]  /*0360*/  EXIT ;  /* 0x000000000000794d */ /* 0x000fea0003800000 */
.L_x_49:
        /* <DEDUP_REMOVED lines=9> */
.L_x_67:


//--------------------- .text._Z13kernelInitRNGP17curandStateXORWOWmi --------------------------
	.section	.text._Z13kernelInitRNGP17curandStateXORWOWmi,"ax",@progbits
	.align	128
        .global         _Z13kernelInitRNGP17curandStateXORWOWmi
        .type           _Z13kernelInitRNGP17curandStateXORWOWmi,@function
        .size           _Z13kernelInitRNGP17curandStateXORWOWmi,(.L_x_68 - _Z13kernelInitRNGP17curandStateXORWOWmi)
        .other          _Z13kernelInitRNGP17curandStateXORWOWmi,@"STO_CUDA_ENTRY STV_DEFAULT"
_Z13kernelInitRNGP17curandStateXORWOWmi:
.text._Z13kernelInitRNGP17curandStateXORWOWmi:
        /* <DEDUP_REMOVED lines=10> */
[----:B------:R-:W-:Y:S01]  /*00a0*/  ISETP.NE.AND P0, PT, R13, RZ, PT ;  /* 0x000000ff0d00720c */ /* 0x000fe20003f05270 */
[----:B------:R-:W-:Y:S05]  /*00b0*/  BSSY.RECONVERGENT B0, `(.L_x_50) ;  /* 0x00000e1000007945 */ /* 0x000fea0003800200 */
[----:B------:R-:W2:Y:S01]  /*00c0*/  LDC.64 R6, c[0x0][0x380] ;  /* 0x0000e000ff067b82 */ /* 0x000ea20000000a00 */
[----:B0-----:R-:W-:Y:S02]  /*00d0*/  LOP3.LUT R0, R2, 0xaad26b49, RZ, 0x3c, !PT ;  /* 0xaad26b4902007812 */ /* 0x001fe400078e3cff */
[----:B------:R-:W-:-:S03]  /*00e0*/  LOP3.LUT R2, R3, 0xf7dcefdd, RZ, 0x3c, !PT ;  /* 0xf7dcefdd03027812 */ /* 0x000fc600078e3cff */
[----:B------:R-:W-:Y:S02]  /*00f0*/  IMAD R0, R0, 0x4182bed5, RZ ;  /* 0x4182bed500007824 */ /* 0x000fe400078e02ff */
[----:B------:R-:W-:Y:S02]  /*0100*/  IMAD R3, R2, -0x658354e5, RZ ;  /* 0x9a7cab1b02037824 */ /* 0x000fe400078e02ff */
[----:B--2---:R-:W-:Y:S01]  /*0110*/  IMAD.WIDE R6, R13, 0x30, R6 ;  /* 0x000000300d067825 */ /* 0x004fe200078e0206 */
[C---:B------:R-:W-:Y:S02]  /*0120*/  LOP3.LUT R8, R0.reuse, 0x159a55e5, RZ, 0x3c, !PT ;  /* 0x159a55e500087812 */ /* 0x040fe400078e3cff */
[C---:B------:R-:W-:Y:S01]  /*0130*/  IADD3 R4, PT, PT, R0.reuse, 0x64f0c9, R3 ;  /* 0x0064f0c900047810 */ /* 0x040fe20007ffe003 */
[C---:B------:R-:W-:Y:S01]  /*0140*/  VIADD R5, R0.reuse, 0x75bcd15 ;  /* 0x075bcd1500057836 */ /* 0x040fe20000000000 */
[----:B------:R-:W-:Y:S01]  /*0150*/  LOP3.LUT R10, R3, 0x5491333, RZ, 0x3c, !PT ;  /* 0x05491333030a7812 */ /* 0x000fe200078e3cff */
[----:B------:R-:W-:-:S02]  /*0160*/  VIADD R11, R0, 0x583f19 ;  /* 0x00583f19000b7836 */ /* 0x000fc40000000000 */
[----:B------:R-:W-:Y:S01]  /*0170*/  VIADD R9, R3, 0x1f123bb5 ;  /* 0x1f123bb503097836 */ /* 0x000fe20000000000 */
[----:B-1----:R0:W-:Y:S04]  /*0180*/  STG.E.64 desc[UR4][R6.64], R4 ;  /* 0x0000000406007986 */ /* 0x0021e8000c101b04 */
[----:B------:R0:W-:Y:S04]  /*0190*/  STG.E.64 desc[UR4][R6.64+0x8], R8 ;  /* 0x0000080806007986 */ /* 0x0001e8000c101b04 */
[----:B------:R0:W-:Y:S01]  /*01a0*/  STG.E.64 desc[UR4][R6.64+0x10], R10 ;  /* 0x0000100a06007986 */ /* 0x0001e2000c101b04 */
[----:B------:R-:W-:Y:S05]  /*01b0*/  @!P0 BRA `(.L_x_51) ;  /* 0x0000000c00408947 */ /* 0x000fea0003800000 */
[----:B------:R-:W-:Y:S01]  /*01c0*/  SHF.R.S32.HI R0, RZ, 0x1f, R13 ;  /* 0x0000001fff007819 */ /* 0x000fe2000001140d */
[----:B------:R-:W-:-:S07]  /*01d0*/  IMAD.MOV.U32 R12, RZ, RZ, RZ ;  /* 0x000000ffff0c7224 */ /* 0x000fce00078e00ff */
.L_x_57:
[----:B-1----:R-:W-:Y:S01]  /*01e0*/  LOP3.LUT R2, R13, 0x3, RZ, 0xc0, !PT ;  /* 0x000000030d027812 */ /* 0x002fe200078ec0ff */
[----:B------:R-:W-:Y:S03]  /*01f0*/  BSSY.RECONVERGENT B1, `(.L_x_52) ;  /* 0x00000c6000017945 */ /* 0x000fe60003800200 */
[----:B------:R-:W-:-:S04]  /*0200*/  ISETP.NE.U32.AND P0, PT, R2, RZ, PT ;  /* 0x000000ff0200720c */ /* 0x000fc80003f05070 */
[----:B------:R-:W-:-:S13]  /*0210*/  ISETP.NE.AND.EX P0, PT, RZ, RZ, PT, P0 ;  /* 0x000000ffff00720c */ /* 0x000fda0003f05300 */
[----:B------:R-:W-:Y:S05]  /*0220*/  @!P0 BRA `(.L_x_53) ;  /* 0x0000000c00088947 */ /* 0x000fea0003800000 */
[----:B0-----:R-:W0:Y:S01]  /*0230*/  LDC.64 R8, c[0x4][RZ] ;  /* 0x01000000ff087b82 */ /* 0x001e220000000a00 */
[----:B------:R-:W-:Y:S02]  /*0240*/  IMAD.MOV.U32 R14, RZ, RZ, RZ ;  /* 0x000000ffff0e7224 */ /* 0x000fe400078e00ff */
[----:B0-----:R-:W-:-:S07]  /*0250*/  IMAD.WIDE.U32 R8, R12, 0xc80, R8 ;  /* 0x00000c800c087825 */ /* 0x001fce00078e0008 */
.L_x_56:
[----:B-1----:R-:W-:Y:S01]  /*0260*/  IMAD.MOV.U32 R15, RZ, RZ, RZ ;  /* 0x000000ffff0f7224 */ /* 0x002fe200078e00ff */
[----:B------:R-:W-:Y:S01]  /*0270*/  CS2R R2, SRZ ;  /* 0x0000000000027805 */ /* 0x000fe2000001ff00 */
[----:B------:R-:W-:Y:S01]  /*0280*/  IMAD.MOV.U32 R17, RZ, RZ, RZ ;  /* 0x000000ffff117224 */ /* 0x000fe200078e00ff */
[----:B------:R-:W-:-:S07]  /*0290*/  CS2R R4, SRZ ;  /* 0x0000000000047805 */ /* 0x000fce000001ff00 */
.L_x_55:
[----:B------:R-:W-:-:S05]  /*02a0*/  IMAD.WIDE.U32 R10, R17, 0x4, R6 ;  /* 0x00000004110a7825 */ /* 0x000fca00078e0006 */
[----:B------:R0:W5:Y:S01]  /*02b0*/  LDG.E R16, desc[UR4][R10.64+0x4] ;  /* 0x000004040a107981 */ /* 0x000162000c1e1900 */
[----:B------:R-:W-:-:S07]  /*02c0*/  IMAD.MOV.U32 R19, RZ, RZ, RZ ;  /* 0x000000ffff137224 */ /* 0x000fce00078e00ff */
.L_x_54:
[----:B-----5:R-:W-:Y:S01]  /*02d0*/  SHF.R.U32.HI R24, RZ, R19, R16 ;  /* 0x00000013ff187219 */ /* 0x020fe20000011610 */
[----:B0-----:R-:W-:-:S03]  /*02e0*/  IMAD.SHL.U32 R10, R17, 0x20, RZ ;  /* 0x00000020110a7824 */ /* 0x001fc600078e00ff */
[----:B------:R-:W-:Y:S01]  /*02f0*/  LOP3.LUT R11, R24, 0x1, RZ, 0xc0, !PT ;  /* 0x00000001180b7812 */ /* 0x000fe200078ec0ff */
[----:B------:R-:W-:-:S03]  /*0300*/  IMAD.IADD R10, R10, 0x1, R19 ;  /* 0x000000010a0a7824 */ /* 0x000fc600078e0213 */
[----:B------:R-:W-:Y:S01]  /*0310*/  ISETP.NE.U32.AND P0, PT, R11, 0x1, PT ;  /* 0x000000010b00780c */ /* 0x000fe20003f05070 */
[----:B------:R-:W-:-:S03]  /*0320*/  IMAD R11, R10, 0x5, RZ ;  /* 0x000000050a0b7824 */ /* 0x000fc600078e02ff */
[----:B------:R-:W-:Y:S01]  /*0330*/  R2P PR, R24, 0x7e ;  /* 0x0000007e18007804 */ /* 0x000fe20000000000 */
[----:B------:R-:W-:-:S08]  /*0340*/  IMAD.WIDE.U32 R10, R11, 0x4, R8 ;  /* 0x000000040b0a7825 */ /* 0x000fd000078e0008 */
[----:B------:R-:W2:Y:S04]  /*0350*/  @!P0 LDG.E R18, desc[UR4][R10.64] ;  /* 0x000000040a128981 */ /* 0x000ea8000c1e1900 */
[----:B------:R-:W3:Y:S04]  /*0360*/  @!P0 LDG.E R20, desc[UR4][R10.64+0x10] ;  /* 0x000010040a148981 */ /* 0x000ee8000c1e1900 */
[----:B------:R-:W4:Y:S04]  /*0370*/  @P1 LDG.E R22, desc[UR4][R10.64+0x14] ;  /* 0x000014040a161981 */ /* 0x000f28000c1e1900 */
[----:B------:R-:W4:Y:S04]  /*0380*/  @P2 LDG.E R26, desc[UR4][R10.64+0x28] ;  /* 0x000028040a1a2981 */ /* 0x000f28000c1e1900 */
[----:B------:R-:W4:Y:S04]  /*0390*/  @!P0 LDG.E R21, desc[UR4][R10.64+0x4] ;  /* 0x000004040a158981 */ /* 0x000f28000c1e1900 */
[----:B------:R-:W4:Y:S04]  /*03a0*/  @!P0 LDG.E R23, desc[UR4][R10.64+0xc] ;  /* 0x00000c040a178981 */ /* 0x000f28000c1e1900 */
[----:B------:R-:W4:Y:S04]  /*03b0*/  @P1 LDG.E R25, desc[UR4][R10.64+0x18] ;  /* 0x000018040a191981 */ /* 0x000f28000c1e1900 */
[----:B------:R-:W4:Y:S04]  /*03c0*/  @P3 LDG.E R28, desc[UR4][R10.64+0x3c] ;  /* 0x00003c040a1c3981 */ /* 0x000f28000c1e1900 */
[----:B------:R-:W4:Y:S01]  /*03d0*/  @P6 LDG.E R27, desc[UR4][R10.64+0x7c] ;  /* 0x00007c040a1b6981 */ /* 0x000f22000c1e1900 */
[----:B--2---:R-:W-:-:S03]  /*03e0*/  @!P0 LOP3.LUT R15, R15, R18, RZ, 0x3c, !PT ;  /* 0x000000120f0f8212 */ /* 0x004fc600078e3cff */
[----:B------:R-:W2:Y:S01]  /*03f0*/  @!P0 LDG.E R18, desc[UR4][R10.64+0x8] ;  /* 0x000008040a128981 */ /* 0x000ea2000c1e1900 */
[----:B---3--:R-:W-:-:S03]  /*0400*/  @!P0 LOP3.LUT R3, R3, R20, RZ, 0x3c, !PT ;  /* 0x0000001403038212 */ /* 0x008fc600078e3cff */
[----:B------:R-:W3:Y:S01]  /*0410*/  @P1 LDG.E R20, desc[UR4][R10.64+0x24] ;  /* 0x000024040a141981 */ /* 0x000ee2000c1e1900 */
[----:B----4-:R-:W-:-:S03]  /*0420*/  @P1 LOP3.LUT R15, R15, R22, RZ, 0x3c, !PT ;  /* 0x000000160f0f1212 */ /* 0x010fc600078e3cff */
[----:B------:R-:W4:Y:S01]  /*0430*/  @P2 LDG.E R22, desc[UR4][R10.64+0x38] ;  /* 0x000038040a162981 */ /* 0x000f22000c1e1900 */
[----:B------:R-:W-:-:S03]  /*0440*/  @P2 LOP3.LUT R15, R15, R26, RZ, 0x3c, !PT ;  /* 0x0000001a0f0f2212 */ /* 0x000fc600078e3cff */
[----:B------:R-:W4:Y:S01]  /*0450*/  @P4 LDG.E R26, desc[UR4][R10.64+0x50] ;  /* 0x000050040a1a4981 */ /* 0x000f22000c1e1900 */
[----:B------:R-:W-:-:S03]  /*0460*/  @!P0 LOP3.LUT R4, R4, R21, RZ, 0x3c, !PT ;  /* 0x0000001504048212 */ /* 0x000fc600078e3cff */
[----:B------:R-:W4:Y:S01]  /*0470*/  @P1 LDG.E R21, desc[UR4][R10.64+0x20] ;  /* 0x000020040a151981 */ /* 0x000f22000c1e1900 */
[----:B------:R-:W-:-:S03]  /*0480*/  @!P0 LOP3.LUT R2, R2, R23, RZ, 0x3c, !PT ;  /* 0x0000001702028212 */ /* 0x000fc600078e3cff */
[----:B------:R-:W4:Y:S01]  /*0490*/  @P2 LDG.E R23, desc[UR4][R10.64+0x2c] ;  /* 0x00002c040a172981 */ /* 0x000f22000c1e1900 */
[----:B------:R-:W-:-:S03]  /*04a0*/  @P1 LOP3.LUT R4, R4, R25, RZ, 0x3c, !PT ;  /* 0x0000001904041212 */ /* 0x000fc600078e3cff */
[----:B------:R-:W4:Y:S01]  /*04b0*/  @P2 LDG.E R25, desc[UR4][R10.64+0x34] ;  /* 0x000034040a192981 */ /* 0x000f22000c1e1900 */
[----:B--2---:R-:W-:-:S03]  /*04c0*/  @!P0 LOP3.LUT R5, R5, R18, RZ, 0x3c, !PT ;  /* 0x0000001205058212 */ /* 0x004fc600078e3cff */
[----:B------:R-:W2:Y:S01]  /*04d0*/  @P1 LDG.E R18, desc[UR4][R10.64+0x1c] ;  /* 0x00001c040a121981 */ /* 0x000ea2000c1e1900 */
[----:B---3--:R-:W-:-:S03]  /*04e0*/  @P1 LOP3.LUT R3, R3, R20, RZ, 0x3c, !PT ;  /* 0x0000001403031212 */ /* 0x008fc600078e3cff */
[----:B------:R-:W3:Y:S01]  /*04f0*/  @P2 LDG.E R20, desc[UR4][R10.64+0x30] ;  /* 0x000030040a142981 */ /* 0x000ee2000c1e1900 */
[----:B----4-:R-:W-:-:S03]  /*0500*/  @P2 LOP3.LUT R3, R3, R22, RZ, 0x3c, !PT ;  /* 0x0000001603032212 */ /* 0x010fc600078e3cff */
[----:B------:R-:W4:Y:S01]  /*0510*/  @P3 LDG.E R22, desc[UR4][R10.64+0x4c] ;  /* 0x00004c040a163981 */ /* 0x000f22000c1e1900 */
[----:B------:R-:W-:-:S04]  /*0520*/  @P3 LOP3.LUT R15, R15, R28, RZ, 0x3c, !PT ;  /* 0x0000001c0f0f3212 */ /* 0x000fc800078e3cff */
[----:B------:R-:W-:Y:S02]  /*0530*/  @P4 LOP3.LUT R15, R15, R26, RZ, 0x3c, !PT ;  /* 0x0000001a0f0f4212 */ /* 0x000fe400078e3cff */
[----:B------:R-:W-:Y:S01]  /*0540*/  @P1 LOP3.LUT R2, R2, R21, RZ, 0x3c, !PT ;  /* 0x0000001502021212 */ /* 0x000fe200078e3cff */
[----:B------:R-:W4:Y:S04]  /*0550*/  @P5 LDG.E R26, desc[UR4][R10.64+0x64] ;  /* 0x000064040a1a5981 */ /* 0x000f28000c1e1900 */
[----:B------:R-:W4:Y:S01]  /*0560*/  @P3 LDG.E R21, desc[UR4][R10.64+0x40] ;  /* 0x000040040a153981 */ /* 0x000f22000c1e1900 */
[----:B------:R-:W-:Y:S02]  /*0570*/  @P2 LOP3.LUT R4, R4, R23, RZ, 0x3c, !PT ;  /* 0x0000001704042212 */ /* 0x000fe400078e3cff */
[----:B------:R-:W-:Y:S01]  /*0580*/  @P2 LOP3.LUT R2, R2, R25, RZ, 0x3c, !PT ;  /* 0x0000001902022212 */ /* 0x000fe200078e3cff */
[----:B------:R-:W4:Y:S04]  /*0590*/  @P3 LDG.E R23, desc[UR4][R10.64+0x48] ;  /* 0x000048040a173981 */ /* 0x000f28000c1e1900 */
[----:B------:R-:W4:Y:S01]  /*05a0*/  @P4 LDG.E R25, desc[UR4][R10.64+0x54] ;  /* 0x000054040a194981 */ /* 0x000f22000c1e1900 */
[----:B--2---:R-:W-:-:S03]  /*05b0*/  @P1 LOP3.LUT R5, R5, R18, RZ, 0x3c, !PT ;  /* 0x0000001205051212 */ /* 0x004fc600078e3cff */
[----:B------:R-:W2:Y:S01]  /*05c0*/  @P3 LDG.E R18, desc[UR4][R10.64+0x44] ;  /* 0x000044040a123981 */ /* 0x000ea2000c1e1900 */
[----:B---3--:R-:W-:-:S03]  /*05d0*/  @P2 LOP3.LUT R5, R5, R20, RZ, 0x3c, !PT ;  /* 0x0000001405052212 */ /* 0x008fc600078e3cff */
[----:B------:R-:W3:Y:S01]  /*05e0*/  @P4 LDG.E R20, desc[UR4][R10.64+0x58] ;  /* 0x000058040a144981 */ /* 0x000ee2000c1e1900 */
[----:B----4-:R-:W-:-:S03]  /*05f0*/  @P3 LOP3.LUT R3, R3, R22, RZ, 0x3c, !PT ;  /* 0x0000001603033212 */ /* 0x010fc600078e3cff */
[----:B------:R-:W4:Y:S01]  /*0600*/  @P4 LDG.E R22, desc[UR4][R10.64+0x60] ;  /* 0x000060040a164981 */ /* 0x000f22000c1e1900 */
[----:B------:R-:W-:Y:S02]  /*0610*/  LOP3.LUT P0, RZ, R24, 0x80, RZ, 0xc0, !PT ;  /* 0x0000008018ff7812 */ /* 0x000fe4000780c0ff */
[----:B------:R-:W-:Y:S02]  /*0620*/  @P5 LOP3.LUT R15, R15, R26, RZ, 0x3c, !PT ;  /* 0x0000001a0f0f5212 */ /* 0x000fe400078e3cff */
[----:B------:R-:W4:Y:S01]  /*0630*/  @P6 LDG.E R26, desc[UR4][R10.64+0x78] ;  /* 0x000078040a1a6981 */ /* 0x000f22000c1e1900 */
[----:B------:R-:W-:-:S03]  /*0640*/  @P3 LOP3.LUT R4, R4, R21, RZ, 0x3c, !PT ;  /* 0x0000001504043212 */ /* 0x000fc600078e3cff */
[----:B------:R-:W4:Y:S01]  /*0650*/  @P4 LDG.E R21, desc[UR4][R10.64+0x5c] ;  /* 0x00005c040a154981 */ /* 0x000f22000c1e1900 */
[----:B------:R-:W-:-:S03]  /*0660*/  @P3 LOP3.LUT R2, R2, R23, RZ, 0x3c, !PT ;  /* 0x0000001702023212 */ /* 0x000fc600078e3cff */
[----:B------:R-:W4:Y:S01]  /*0670*/  @P5 LDG.E R23, desc[UR4][R10.64+0x68] ;  /* 0x000068040a175981 */ /* 0x000f22000c1e1900 */
[----:B------:R-:W-:-:S03]  /*0680*/  @P4 LOP3.LUT R4, R4, R25, RZ, 0x3c, !PT ;  /* 0x0000001904044212 */ /* 0x000fc600078e3cff */
[----:B------:R-:W4:Y:S01]  /*0690*/  @P5 LDG.E R25, desc[UR4][R10.64+0x70] ;  /* 0x000070040a195981 */ /* 0x000f22000c1e1900 */
[----:B--2---:R-:W-:-:S03]  /*06a0*/  @P3 LOP3.LUT R5, R5, R18, RZ, 0x3c, !PT ;  /* 0x0000001205053212 */ /* 0x004fc600078e3cff */
[----:B------:R-:W2:Y:S01]  /*06b0*/  @P5 LDG.E R18, desc[UR4][R10.64+0x6c] ;  /* 0x00006c040a125981 */ /* 0x000ea2000c1e1900 */
[----:B---3--:R-:W-:-:S03]  /*06c0*/  @P4 LOP3.LUT R5, R5, R20, RZ, 0x3c, !PT ;  /* 0x0000001405054212 */ /* 0x008fc600078e3cff */
[----:B------:R-:W3:Y:S01]  /*06d0*/  @P5 LDG.E R20, desc[UR4][R10.64+0x74] ;  /* 0x000074040a145981 */ /* 0x000ee2000c1e1900 */
[----:B----4-:R-:W-:-:S03]  /*06e0*/  @P4 LOP3.LUT R3, R3, R22, RZ, 0x3c, !PT ;  /* 0x0000001603034212 */ /* 0x010fc600078e3cff */
[----:B------:R-:W4:Y:S01]  /*06f0*/  @P0 LDG.E R22, desc[UR4][R10.64+0x8c] ;  /* 0x00008c040a160981 */ /* 0x000f22000c1e1900 */
[----:B------:R-:W-:-:S03]  /*0700*/  @P6 LOP3.LUT R15, R15, R26, RZ, 0x3c, !PT ;  /* 0x0000001a0f0f6212 */ /* 0x000fc600078e3cff */
        /* <DEDUP_REMOVED lines=13> */
[----:B------:R-:W-:Y:S02]  /*07e0*/  @P6 LOP3.LUT R4, R4, R27, RZ, 0x3c, !PT ;  /* 0x0000001b04046212 */ /* 0x000fe400078e3cff */
[----:B------:R-:W-:Y:S02]  /*07f0*/  @P6 LOP3.LUT R2, R2, R21, RZ, 0x3c, !PT ;  /* 0x0000001502026212 */ /* 0x000fe400078e3cff */
[----:B------:R-:W-:Y:S02]  /*0800*/  @P0 LOP3.LUT R4, R4, R23, RZ, 0x3c, !PT ;  /* 0x0000001704040212 */ /* 0x000fe400078e3cff */
[----:B------:R-:W-:Y:S02]  /*0810*/  @P0 LOP3.LUT R2, R2, R25, RZ, 0x3c, !PT ;  /* 0x0000001902020212 */ /* 0x000fe400078e3cff */
[----:B--2---:R-:W-:Y:S02]  /*0820*/  @P6 LOP3.LUT R5, R5, R18, RZ, 0x3c, !PT ;  /* 0x0000001205056212 */ /* 0x004fe400078e3cff */
[----:B---3--:R-:W-:-:S02]  /*0830*/  @P6 LOP3.LUT R3, R3, R20, RZ, 0x3c, !PT ;  /* 0x0000001403036212 */ /* 0x008fc400078e3cff */
[----:B----4-:R-:W-:Y:S02]  /*0840*/  @P0 LOP3.LUT R5, R5, R22, RZ, 0x3c, !PT ;  /* 0x0000001605050212 */ /* 0x010fe400078e3cff */
[----:B------:R-:W-:Y:S02]  /*0850*/  @P0 LOP3.LUT R3, R3, R26, RZ, 0x3c, !PT ;  /* 0x0000001a03030212 */ /* 0x000fe400078e3cff */
[----:B------:R-:W-:-:S13]  /*0860*/  R2P PR, R24.B1, 0x7f ;  /* 0x0000007f18007804 */ /* 0x000fda0000001000 */
[----:B------:R-:W2:Y:S04]  /*0870*/  @P0 LDG.E R18, desc[UR4][R10.64+0xa0] ;  /* 0x0000a0040a120981 */ /* 0x000ea8000c1e1900 */
[----:B------:R-:W3:Y:S04]  /*0880*/  @P1 LDG.E R22, desc[UR4][R10.64+0xb4] ;  /* 0x0000b4040a161981 */ /* 0x000ee8000c1e1900 */
[----:B------:R-:W4:Y:S04]  /*0890*/  @P2 LDG.E R26, desc[UR4][R10.64+0xc8] ;  /* 0x0000c8040a1a2981 */ /* 0x000f28000c1e1900 */
[----:B------:R-:W4:Y:S04]  /*08a0*/  @P3 LDG.E R28, desc[UR4][R10.64+0xdc] ;  /* 0x0000dc040a1c3981 */ /* 0x000f28000c1e1900 */
[----:B------:R-:W4:Y:S04]  /*08b0*/  @P0 LDG.E R23, desc[UR4][R10.64+0xa4] ;  /* 0x0000a4040a170981 */ /* 0x000f28000c1e1900 */
[----:B------:R-:W4:Y:S04]  /*08c0*/  @P0 LDG.E R20, desc[UR4][R10.64+0xa8] ;  /* 0x0000a8040a140981 */ /* 0x000f28000c1e1900 */
[----:B------:R-:W4:Y:S04]  /*08d0*/  @P4 LDG.E R25, desc[UR4][R10.64+0xf0] ;  /* 0x0000f0040a194981 */ /* 0x000f28000c1e1900 */
        /* <DEDUP_REMOVED lines=21> */
[----:B------:R-:W-:Y:S02]  /*0a30*/  LOP3.LUT P0, RZ, R24, 0x8000, RZ, 0xc0, !PT ;  /* 0x0000800018ff7812 */ /* 0x000fe4000780c0ff */
[----:B----4-:R-:W-:Y:S01]  /*0a40*/  @P5 LOP3.LUT R15, R15, R26, RZ, 0x3c, !PT ;  /* 0x0000001a0f0f5212 */ /* 0x010fe200078e3cff */
[----:B------:R-:W4:Y:S04]  /*0a50*/  @P3 LDG.E R24, desc[UR4][R10.64+0xe4] ;  /* 0x0000e4040a183981 */ /* 0x000f28000c1e1900 */
[----:B------:R-:W2:Y:S01]  /*0a60*/  @P6 LDG.E R26, desc[UR4][R10.64+0x118] ;  /* 0x000118040a1a6981 */ /* 0x000ea2000c1e1900 */
        /* <DEDUP_REMOVED lines=8> */
[----:B---3--:R-:W-:-:S03]  /*0af0*/  @P2 LOP3.LUT R3, R3, R22, RZ, 0x3c, !PT ;  /* 0x0000001603032212 */ /* 0x008fc600078e3cff */
[----:B------:R-:W3:Y:S01]  /*0b00*/  @P4 LDG.E R22, desc[UR4][R10.64+0x100] ;  /* 0x000100040a164981 */ /* 0x000ee2000c1e1900 */
[----:B--2---:R-:W-:-:S03]  /*0b10*/  @P6 LOP3.LUT R15, R15, R26, RZ, 0x3c, !PT ;  /* 0x0000001a0f0f6212 */ /* 0x004fc600078e3cff */
[----:B------:R-:W2:Y:S01]  /*0b20*/  @P0 LDG.E R26, desc[UR4][R10.64+0x12c] ;  /* 0x00012c040a1a0981 */ /* 0x000ea2000c1e1900 */
[----:B----4-:R-:W-:-:S03]  /*0b30*/  @P2 LOP3.LUT R2, R2, R23, RZ, 0x3c, !PT ;  /* 0x0000001702022212 */ /* 0x010fc600078e3cff */
[----:B------:R-:W4:Y:S01]  /*0b40*/  @P4 LDG.E R23, desc[UR4][R10.64+0xfc] ;  /* 0x0000fc040a174981 */ /* 0x000f22000c1e1900 */
[----:B------:R-:W-:-:S03]  /*0b50*/  @P2 LOP3.LUT R5, R5, R20, RZ, 0x3c, !PT ;  /* 0x0000001405052212 */ /* 0x000fc600078e3cff */
[----:B------:R-:W4:Y:S01]  /*0b60*/  @P4 LDG.E R20, desc[UR4][R10.64+0xf8] ;  /* 0x0000f8040a144981 */ /* 0x000f22000c1e1900 */
[----:B------:R-:W-:Y:S02]  /*0b70*/  @P3 LOP3.LUT R2, R2, R27, RZ, 0x3c, !PT ;  /* 0x0000001b02023212 */ /* 0x000fe400078e3cff */
[----:B------:R-:W-:Y:S01]  /*0b80*/  @P3 LOP3.LUT R4, R4, R25, RZ, 0x3c, !PT ;  /* 0x0000001904043212 */ /* 0x000fe200078e3cff */
[----:B------:R-:W4:Y:S01]  /*0b90*/  @P5 LDG.E R27, desc[UR4][R10.64+0x110] ;  /* 0x000110040a1b5981 */ /* 0x000f22000c1e1900 */
[----:B------:R-:W-:-:S03]  /*0ba0*/  @P3 LOP3.LUT R5, R5, R24, RZ, 0x3c, !PT ;  /* 0x0000001805053212 */ /* 0x000fc600078e3cff */
[----:B------:R-:W4:Y:S04]  /*0bb0*/  @P5 LDG.E R25, desc[UR4][R10.64+0x108] ;  /* 0x000108040a195981 */ /* 0x000f28000c1e1900 */
        /* <DEDUP_REMOVED lines=19> */
[----:B------:R-:W-:-:S05]  /*0cf0*/  VIADD R19, R19, 0x10 ;  /* 0x0000001013137836 */ /* 0x000fca0000000000 */
[----:B------:R-:W-:Y:S02]  /*0d00*/  ISETP.NE.AND P1, PT, R19, 0x20, PT ;  /* 0x000000201300780c */ /* 0x000fe40003f25270 */
[----:B------:R-:W-:Y:S02]  /*0d10*/  @P5 LOP3.LUT R3, R3, R18, RZ, 0x3c, !PT ;  /* 0x0000001203035212 */ /* 0x000fe400078e3cff */
[----:B------:R-:W-:Y:S02]  /*0d20*/  @P6 LOP3.LUT R4, R4, R21, RZ, 0x3c, !PT ;  /* 0x0000001504046212 */ /* 0x000fe400078e3cff */
[----:B---3--:R-:W-:-:S04]  /*0d30*/  @P6 LOP3.LUT R3, R3, R22, RZ, 0x3c, !PT ;  /* 0x0000001603036212 */ /* 0x008fc800078e3cff */
[----:B--2---:R-:W-:Y:S02]  /*0d40*/  @P0 LOP3.LUT R3, R3, R26, RZ, 0x3c, !PT ;  /* 0x0000001a03030212 */ /* 0x004fe400078e3cff */
[----:B----4-:R-:W-:Y:S02]  /*0d50*/  @P6 LOP3.LUT R2, R2, R23, RZ, 0x3c, !PT ;  /* 0x0000001702026212 */ /* 0x010fe400078e3cff */
[----:B------:R-:W-:Y:S02]  /*0d60*/  @P6 LOP3.LUT R5, R5, R20, RZ, 0x3c, !PT ;  /* 0x0000001405056212 */ /* 0x000fe400078e3cff */
[----:B------:R-:W-:Y:S02]  /*0d70*/  @P0 LOP3.LUT R2, R2, R27, RZ, 0x3c, !PT ;  /* 0x0000001b02020212 */ /* 0x000fe400078e3cff */
[----:B------:R-:W-:Y:S02]  /*0d80*/  @P0 LOP3.LUT R4, R4, R25, RZ, 0x3c, !PT ;  /* 0x0000001904040212 */ /* 0x000fe400078e3cff */
[----:B------:R-:W-:Y:S01]  /*0d90*/  @P0 LOP3.LUT R5, R5, R24, RZ, 0x3c, !PT ;  /* 0x0000001805050212 */ /* 0x000fe200078e3cff */
[----:B------:R-:W-:Y:S06]  /*0da0*/  @P1 BRA `(.L_x_54) ;  /* 0xfffffff400481947 */ /* 0x000fec000383ffff */
[----:B------:R-:W-:-:S05]  /*0db0*/  VIADD R17, R17, 0x1 ;  /* 0x0000000111117836 */ /* 0x000fca0000000000 */
[----:B------:R-:W-:-:S13]  /*0dc0*/  ISETP.NE.AND P0, PT, R17, 0x5, PT ;  /* 0x000000051100780c */ /* 0x000fda0003f05270 */
[----:B------:R-:W-:Y:S05]  /*0dd0*/  @P0 BRA `(.L_x_55) ;  /* 0xfffffff400300947 */ /* 0x000fea000383ffff */
[----:B------:R1:W-:Y:S01]  /*0de0*/  STG.E.64 desc[UR4][R6.64+0x8], R4 ;  /* 0x0000080406007986 */ /* 0x0003e2000c101b04 */
[----:B------:R-:W-:Y:S01]  /*0df0*/  VIADD R14, R14, 0x1 ;  /* 0x000000010e0e7836 */ /* 0x000fe20000000000 */
[----:B------:R-:W-:Y:S02]  /*0e00*/  LOP3.LUT R11, R13, 0x3, RZ, 0xc0, !PT ;  /* 0x000000030d0b7812 */ /* 0x000fe400078ec0ff */
[----:B------:R1:W-:Y:S02]  /*0e10*/  STG.E.64 desc[UR4][R6.64+0x10], R2 ;  /* 0x0000100206007986 */ /* 0x0003e4000c101b04 */
[----:B------:R-:W-:Y:S02]  /*0e20*/  ISETP.GE.U32.AND P0, PT, R14, R11, PT ;  /* 0x0000000b0e00720c */ /* 0x000fe40003f06070 */
[----:B------:R1:W-:Y:S11]  /*0e30*/  STG.E desc[UR4][R6.64+0x4], R15 ;  /* 0x0000040f06007986 */ /* 0x0003f6000c101904 */
[----:B------:R-:W-:Y:S05]  /*0e40*/  @!P0 BRA `(.L_x_56) ;  /* 0xfffffff400048947 */ /* 0x000fea000383ffff */
.L_x_53:
[----:B------:R-:W-:Y:S05]  /*0e50*/  BSYNC.RECONVERGENT B1 ;  /* 0x0000000000017941 */ /* 0x000fea0003800200 */
.L_x_52:
[C---:B------:R-:W-:Y:S01]  /*0e60*/  ISETP.GT.U32.AND P0, PT, R13.reuse, 0x3, PT ;  /* 0x000000030d00780c */ /* 0x040fe20003f04070 */
[----:B------:R-:W-:Y:S01]  /*0e70*/  VIADD R12, R12, 0x1 ;  /* 0x000000010c0c7836 */ /* 0x000fe20000000000 */
[--C-:B------:R-:W-:Y:S02]  /*0e80*/  SHF.R.U64 R13, R13, 0x2, R0.reuse ;  /* 0x000000020d0d7819 */ /* 0x100fe40000001200 */
[----:B------:R-:W-:Y:S02]  /*0e90*/  ISETP.GT.U32.AND.EX P0, PT, R0, RZ, PT, P0 ;  /* 0x000000ff0000720c */ /* 0x000fe40003f04100 */
[----:B------:R-:W-:-:S11]  /*0ea0*/  SHF.R.U32.HI R0, RZ, 0x2, R0 ;  /* 0x00000002ff007819 */ /* 0x000fd60000011600 */
[----:B------:R-:W-:Y:S05]  /*0eb0*/  @P0 BRA `(.L_x_57) ;  /* 0xfffffff000c80947 */ /* 0x000fea000383ffff */
.L_x_51:
[----:B------:R-:W-:Y:S05]  /*0ec0*/  BSYNC.RECONVERGENT B0 ;  /* 0x0000000000007941 */ /* 0x000fea0003800200 */
.L_x_50:
[----:B------:R-:W-:Y:S04]  /*0ed0*/  STG.E.64 desc[UR4][R6.64+0x18], RZ ;  /* 0x000018ff06007986 */ /* 0x000fe8000c101b04 */
[----:B------:R-:W-:Y:S04]  /*0ee0*/  STG.E desc[UR4][R6.64+0x20], RZ ;  /* 0x000020ff06007986 */ /* 0x000fe8000c101904 */
[----:B------:R-:W-:Y:S01]  /*0ef0*/  STG.E.64 desc[UR4][R6.64+0x28], RZ ;  /* 0x000028ff06007986 */ /* 0x000fe2000c101b04 */
[----:B------:R-:W-:Y:S05]  /*0f00*/  EXIT ;  /* 0x000000000000794d */ /* 0x000fea0003800000 */
.L_x_58:
        /* <DEDUP_REMOVED lines=15> */
.L_x_68:


//--------------------- .nv.global.init           --------------------------
	.section	.nv.global.init,"aw",@progbits
	.align	4
.nv.global.init:
	.type		mrg32k3aM1SubSeq,@object
	.size		mrg32k3aM1SubSeq,(mrg32k3aM2SubSeq - mrg32k3aM1SubSeq)
mrg32k3aM1SubSeq:
        /*0000*/ 	.byte	0x0b, 0xcc, 0xee, 0x04, 0x73, 0x29, 0x8b, 0x6f, 0xf6, 0x53, 0x03, 0xf6, 0x23, 0xf6, 0xea, 0xda
        /* <DEDUP_REMOVED lines=125> */
	.type		mrg32k3aM2SubSeq,@object
	.size		mrg32k3aM2SubSeq,(mrg32k3aM1 - mrg32k3aM2SubSeq)
mrg32k3aM2SubSeq:
        /* <DEDUP_REMOVED lines=126> */
	.type		mrg32k3aM1,@object
	.size		mrg32k3aM1,(mrg32k3aM1Seq - mrg32k3aM1)
mrg32k3aM1:
        /* <DEDUP_REMOVED lines=144> */
	.type		mrg32k3aM1Seq,@object
	.size		mrg32k3aM1Seq,(mrg32k3aM2 - mrg32k3aM1Seq)
mrg32k3aM1Seq:
        /* <DEDUP_REMOVED lines=144> */
	.type		mrg32k3aM2,@object
	.size		mrg32k3aM2,(mrg32k3aM2Seq - mrg32k3aM2)
mrg32k3aM2:
        /* <DEDUP_REMOVED lines=144> */
	.type		mrg32k3aM2Seq,@object
	.size		mrg32k3aM2Seq,(precalc_xorwow_matrix - mrg32k3aM2Seq)
mrg32k3aM2Seq:
        /* <DEDUP_REMOVED lines=144> */
	.type		precalc_xorwow_matrix,@object
	.size		precalc_xorwow_matrix,(precalc_xorwow_offset_matrix - precalc_xorwow_matrix)
precalc_xorwow_matrix:
        /* <DEDUP_REMOVED lines=6400> */
	.type		precalc_xorwow_offset_matrix,@object
	.size		precalc_xorwow_offset_matrix,(.L_1 - precalc_xorwow_offset_matrix)
precalc_xorwow_offset_matrix:
        /* <DEDUP_REMOVED lines=6400> */
.L_1:


//--------------------- .nv.shared._Z9kernelMSEPdS_iS_ --------------------------
	.section	.nv.shared._Z9kernelMSEPdS_iS_,"aw",@nobits
	.sectionflags	@""
	.align	8
.nv.shared._Z9kernelMSEPdS_iS_:
	.zero		3072


//--------------------- .nv.shared.reserved.0     --------------------------
	.section	.nv.shared.reserved.0,"aw",@nobits
	.weak		__nv_reservedSMEM_offset_0_alias
	.size		__nv_reservedSMEM_offset_0_alias, 0, 64
	.other		__nv_reservedSMEM_offset_0_alias,@"STO_CUDA_RESERVED_SHARED STV_DEFAULT"
__nv_reservedSMEM_offset_0_alias:
	.zero		0
	.zero		64


//--------------------- .nv.shared._Z18kernelCalculateMSEPdPiiS_S_ --------------------------
	.section	.nv.shared._Z18kernelCalculateMSEPdPiiS_S_,"aw",@nobits
	.sectionflags	@""
	.align	8
.nv.shared._Z18kernelCalculateMSEPdPiiS_S_:
	.zero		5120


//--------------------- .nv.shared._Z19kernelCalculateGiniPdPiiS0_iS_ --------------------------
	.section	.nv.shared._Z19kernelCalculateGiniPdPiiS0_iS_,"aw",@nobits
	.sectionflags	@""
	.align	4
.nv.shared._Z19kernelCalculateGiniPdPiiS0_iS_:
	.zero		1152


//--------------------- .nv.constant0._Z9kernelMSEPdS_iS_ --------------------------
	.section	.nv.constant0._Z9kernelMSEPdS_iS_,"a",@progbits
	.sectionflags	@""
	.align	4
.nv.constant0._Z9kernelMSEPdS_iS_:
	.zero		928


//--------------------- .nv.constant0._Z14kernelAccuracyPdS_iPi --------------------------
	.section	.nv.constant0._Z14kernelAccuracyPdS_iPi,"a",@progbits
	.sectionflags	@""
	.align	4
.nv.constant0._Z14kernelAccuracyPdS_iPi:
	.zero		928


//--------------------- .nv.constant0._Z18kernelPredictBatchPdiiPiS_S_PbS0_S0_iS_ --------------------------
	.section	.nv.constant0._Z18kernelPredictBatchPdiiPiS_S_PbS0_S0_iS_,"a",@progbits
	.sectionflags	@""
	.align	4
.nv.constant0._Z18kernelPredictBatchPdiiPiS_S_PbS0_S0_iS_:
	.zero		976


//--------------------- .nv.constant0._Z15kernelSplitDataPdPiiidiS0_S0_S0_S0_ --------------------------
	.section	.nv.constant0._Z15kernelSplitDataPdPiiidiS0_S0_S0_S0_,"a",@progbits
	.sectionflags	@""
	.align	4
.nv.constant0._Z15kernelSplitDataPdPiiidiS0_S0_S0_S0_:
	.zero		968


//--------------------- .nv.constant0._Z18kernelCalculateMSEPdPiiS_S_ --------------------------
	.section	.nv.constant0._Z18kernelCalculateMSEPdPiiS_S_,"a",@progbits
	.sectionflags	@""
	.align	4
.nv.constant0._Z18kernelCalculateMSEPdPiiS_S_:
	.zero		936


//--------------------- .nv.constant0._Z19kernelCalculateGiniPdPiiS0_iS_ --------------------------
	.section	.nv.constant0._Z19kernelCalculateGiniPdPiiS0_iS_,"a",@progbits
	.sectionflags	@""
	.align	4
.nv.constant0._Z19kernelCalculateGiniPdPiiS0_iS_:
	.zero		944


//--------------------- .nv.constant0._Z15kernelBootstrapP17curandStateXORWOWPiPbi --------------------------
	.section	.nv.constant0._Z15kernelBootstrapP17curandStateXORWOWPiPbi,"a",@progbits
	.sectionflags	@""
	.align	4
.nv.constant0._Z15kernelBootstrapP17curandStateXORWOWPiPbi:
	.zero		924


//--------------------- .nv.constant0._Z13kernelInitRNGP17curandStateXORWOWmi --------------------------
	.section	.nv.constant0._Z13kernelInitRNGP17curandStateXORWOWmi,"a",@progbits
	.sectionflags	@""
	.align	4
.nv.constant0._Z13kernelInitRNGP17curandStateXORWOWmi:
	.zero		916


//--------------------- SYMBOLS --------------------------

	.type		.nv.reservedSmem.offset0,@object
	.size		.nv.reservedSmem.offset0,0x4
	.type		.nv.reservedSmem.cap,@object
	.size		.nv.reservedSmem.cap,0x4
